//
// Generated by NVIDIA NVVM Compiler
//
// Compiler Build ID: CL-36424714
// Cuda compilation tools, release 13.0, V13.0.88
// Based on NVVM 20.0.0
//

.version 9.0
.target sm_100
.address_size 64

	// .globl	_Z14jac_calc_b_gpuPdS_mmm

.visible .entry _Z14jac_calc_b_gpuPdS_mmm(
	.param .u64 .ptr .align 1 _Z14jac_calc_b_gpuPdS_mmm_param_0,
	.param .u64 .ptr .align 1 _Z14jac_calc_b_gpuPdS_mmm_param_1,
	.param .u64 _Z14jac_calc_b_gpuPdS_mmm_param_2,
	.param .u64 _Z14jac_calc_b_gpuPdS_mmm_param_3,
	.param .u64 _Z14jac_calc_b_gpuPdS_mmm_param_4
)
{
	.reg .pred 	%p<5>;
	.reg .b32 	%r<27>;
	.reg .b64 	%rd<46>;
	.reg .b64 	%fd<13>;

	ld.param.u64 	%rd4, [_Z14jac_calc_b_gpuPdS_mmm_param_0];
	ld.param.u64 	%rd5, [_Z14jac_calc_b_gpuPdS_mmm_param_1];
	ld.param.u64 	%rd8, [_Z14jac_calc_b_gpuPdS_mmm_param_2];
	ld.param.u64 	%rd9, [_Z14jac_calc_b_gpuPdS_mmm_param_3];
	ld.param.u64 	%rd7, [_Z14jac_calc_b_gpuPdS_mmm_param_4];
	mov.u32 	%r7, %ctaid.x;
	mov.u32 	%r8, %ntid.x;
	mul.lo.s32 	%r1, %r7, %r8;
	mov.u32 	%r2, %tid.x;
	mov.u32 	%r9, %ctaid.y;
	mov.u32 	%r10, %ntid.y;
	mul.lo.s32 	%r3, %r9, %r10;
	mov.u32 	%r4, %tid.y;
	add.s32 	%r11, %r4, %r3;
	add.s32 	%r13, %r11, 1;
	mov.u32 	%r14, %ctaid.z;
	mov.u32 	%r15, %ntid.z;
	mul.lo.s32 	%r5, %r14, %r15;
	mov.u32 	%r6, %tid.z;
	add.s32 	%r16, %r6, %r5;
	add.s32 	%r17, %r16, 1;
	cvt.u64.u32 	%rd1, %r17;
	add.s64 	%rd10, %rd8, -1;
	setp.le.u64 	%p1, %rd10, %rd1;
	cvt.u64.u32 	%rd2, %r13;
	add.s64 	%rd11, %rd9, -1;
	setp.le.u64 	%p2, %rd11, %rd2;
	or.pred  	%p3, %p1, %p2;
	@%p3 bra 	$L__BB0_3;
	add.s32 	%r18, %r2, %r1;
	add.s32 	%r19, %r18, 1;
	cvt.s64.s32 	%rd3, %r19;
	add.s64 	%rd12, %rd7, -1;
	setp.le.u64 	%p4, %rd12, %rd3;
	@%p4 bra 	$L__BB0_3;
	cvta.to.global.u64 	%rd13, %rd4;
	cvt.u32.u64 	%r20, %rd2;
	cvt.u32.u64 	%r21, %rd1;
	cvt.u64.u32 	%rd14, %r16;
	mad.lo.s64 	%rd15, %rd9, %rd14, %rd2;
	mad.lo.s64 	%rd16, %rd15, %rd7, %rd3;
	shl.b64 	%rd17, %rd16, 3;
	add.s64 	%rd18, %rd13, %rd17;
	ld.global.f64 	%fd1, [%rd18];
	add.s32 	%r23, %r21, 1;
	cvt.u64.u32 	%rd19, %r23;
	mad.lo.s64 	%rd20, %rd9, %rd19, %rd2;
	mad.lo.s64 	%rd21, %rd20, %rd7, %rd3;
	shl.b64 	%rd22, %rd21, 3;
	add.s64 	%rd23, %rd13, %rd22;
	ld.global.f64 	%fd2, [%rd23];
	add.f64 	%fd3, %fd1, %fd2;
	mul.lo.s64 	%rd24, %rd9, %rd1;
	cvt.u64.u32 	%rd25, %r11;
	add.s64 	%rd26, %rd24, %rd25;
	mad.lo.s64 	%rd27, %rd26, %rd7, %rd3;
	shl.b64 	%rd28, %rd27, 3;
	add.s64 	%rd29, %rd13, %rd28;
	ld.global.f64 	%fd4, [%rd29];
	add.f64 	%fd5, %fd3, %fd4;
	add.s32 	%r25, %r20, 1;
	cvt.u64.u32 	%rd30, %r25;
	add.s64 	%rd31, %rd24, %rd30;
	mad.lo.s64 	%rd32, %rd31, %rd7, %rd3;
	shl.b64 	%rd33, %rd32, 3;
	add.s64 	%rd34, %rd13, %rd33;
	ld.global.f64 	%fd6, [%rd34];
	add.f64 	%fd7, %fd5, %fd6;
	add.s64 	%rd35, %rd24, %rd2;
	mul.lo.s64 	%rd36, %rd35, %rd7;
	cvt.s64.s32 	%rd37, %r18;
	add.s64 	%rd38, %rd36, %rd37;
	shl.b64 	%rd39, %rd38, 3;
	add.s64 	%rd40, %rd13, %rd39;
	ld.global.f64 	%fd8, [%rd40];
	add.f64 	%fd9, %fd7, %fd8;
	add.s64 	%rd41, %rd36, %rd3;
	shl.b64 	%rd42, %rd41, 3;
	add.s64 	%rd43, %rd13, %rd42;
	ld.global.f64 	%fd10, [%rd43+8];
	add.f64 	%fd11, %fd9, %fd10;
	div.rn.f64 	%fd12, %fd11, 0d4018000000000000;
	cvta.to.global.u64 	%rd44, %rd5;
	add.s64 	%rd45, %rd44, %rd42;
	st.global.f64 	[%rd45], %fd12;
$L__BB0_3:
	ret;

}
	// .globl	_Z10calc_c_gpuPdS_S_mmm
.visible .entry _Z10calc_c_gpuPdS_S_mmm(
	.param .u64 .ptr .align 1 _Z10calc_c_gpuPdS_S_mmm_param_0,
	.param .u64 .ptr .align 1 _Z10calc_c_gpuPdS_S_mmm_param_1,
	.param .u64 .ptr .align 1 _Z10calc_c_gpuPdS_S_mmm_param_2,
	.param .u64 _Z10calc_c_gpuPdS_S_mmm_param_3,
	.param .u64 _Z10calc_c_gpuPdS_S_mmm_param_4,
	.param .u64 _Z10calc_c_gpuPdS_S_mmm_param_5
)
{
	.reg .pred 	%p<5>;
	.reg .b32 	%r<17>;
	.reg .b64 	%rd<23>;
	.reg .b64 	%fd<6>;

	ld.param.u64 	%rd4, [_Z10calc_c_gpuPdS_S_mmm_param_0];
	ld.param.u64 	%rd5, [_Z10calc_c_gpuPdS_S_mmm_param_1];
	ld.param.u64 	%rd6, [_Z10calc_c_gpuPdS_S_mmm_param_2];
	ld.param.u64 	%rd9, [_Z10calc_c_gpuPdS_S_mmm_param_3];
	ld.param.u64 	%rd10, [_Z10calc_c_gpuPdS_S_mmm_param_4];
	ld.param.u64 	%rd8, [_Z10calc_c_gpuPdS_S_mmm_param_5];
	mov.u32 	%r1, %ctaid.y;
	mov.u32 	%r2, %ntid.y;
	mov.u32 	%r3, %tid.y;
	mad.lo.s32 	%r4, %r1, %r2, %r3;
	add.s32 	%r6, %r4, 1;
	mov.u32 	%r7, %ctaid.z;
	mov.u32 	%r8, %ntid.z;
	mov.u32 	%r9, %tid.z;
	mad.lo.s32 	%r10, %r7, %r8, %r9;
	add.s32 	%r11, %r10, 1;
	cvt.u64.u32 	%rd1, %r11;
	add.s64 	%rd11, %rd9, -1;
	setp.le.u64 	%p1, %rd11, %rd1;
	cvt.u64.u32 	%rd2, %r6;
	add.s64 	%rd12, %rd10, -1;
	setp.le.u64 	%p2, %rd12, %rd2;
	or.pred  	%p3, %p1, %p2;
	@%p3 bra 	$L__BB1_3;
	mov.u32 	%r12, %tid.x;
	mov.u32 	%r13, %ntid.x;
	mov.u32 	%r14, %ctaid.x;
	mad.lo.s32 	%r15, %r14, %r13, %r12;
	add.s32 	%r16, %r15, 1;
	cvt.s64.s32 	%rd3, %r16;
	add.s64 	%rd13, %rd8, -1;
	setp.le.u64 	%p4, %rd13, %rd3;
	@%p4 bra 	$L__BB1_3;
	mad.lo.s64 	%rd14, %rd10, %rd1, %rd2;
	mad.lo.s64 	%rd15, %rd14, %rd8, %rd3;
	cvta.to.global.u64 	%rd16, %rd5;
	shl.b64 	%rd17, %rd15, 3;
	add.s64 	%rd18, %rd16, %rd17;
	ld.global.f64 	%fd1, [%rd18];
	cvta.to.global.u64 	%rd19, %rd4;
	add.s64 	%rd20, %rd19, %rd17;
	ld.global.f64 	%fd2, [%rd20];
	sub.f64 	%fd3, %fd1, %fd2;
	abs.f64 	%fd4, %fd3;
	cvta.to.global.u64 	%rd21, %rd6;
	add.s64 	%rd22, %rd21, %rd17;
	st.global.f64 	[%rd22], %fd4;
	ld.global.f64 	%fd5, [%rd18];
	st.global.f64 	[%rd20], %fd5;
$L__BB1_3:
	ret;

}
	// .globl	_Z17max_reduction_gpuPdmm
.visible .entry _Z17max_reduction_gpuPdmm(
	.param .u64 .ptr .align 1 _Z17max_reduction_gpuPdmm_param_0,
	.param .u64 _Z17max_reduction_gpuPdmm_param_1,
	.param .u64 _Z17max_reduction_gpuPdmm_param_2
)
{
	.reg .pred 	%p<3>;
	.reg .b32 	%r<8>;
	.reg .b64 	%rd<11>;
	.reg .b64 	%fd<4>;

	ld.param.u64 	%rd2, [_Z17max_reduction_gpuPdmm_param_0];
	ld.param.u64 	%rd4, [_Z17max_reduction_gpuPdmm_param_1];
	ld.param.u64 	%rd3, [_Z17max_reduction_gpuPdmm_param_2];
	mov.u32 	%r1, %ntid.x;
	mov.u32 	%r2, %ctaid.x;
	mov.u32 	%r3, %tid.x;
	mad.lo.s32 	%r4, %r1, %r2, %r3;
	cvt.u32.u64 	%r5, %rd3;
	mul.lo.s32 	%r6, %r4, %r5;
	shl.b32 	%r7, %r6, 1;
	cvt.s64.s32 	%rd1, %r7;
	add.s64 	%rd5, %rd3, %rd1;
	setp.ge.u64 	%p1, %rd5, %rd4;
	@%p1 bra 	$L__BB2_2;
	cvta.to.global.u64 	%rd6, %rd2;
	shl.b64 	%rd7, %rd1, 3;
	add.s64 	%rd8, %rd6, %rd7;
	ld.global.f64 	%fd1, [%rd8];
	shl.b64 	%rd9, %rd3, 3;
	add.s64 	%rd10, %rd8, %rd9;
	ld.global.f64 	%fd2, [%rd10];
	setp.gt.f64 	%p2, %fd1, %fd2;
	selp.f64 	%fd3, %fd1, %fd2, %p2;
	st.global.f64 	[%rd8], %fd3;
$L__BB2_2:
	ret;

}
	// .globl	_Z10init_a_gpuPdiii
.visible .entry _Z10init_a_gpuPdiii(
	.param .u64 .ptr .align 1 _Z10init_a_gpuPdiii_param_0,
	.param .u32 _Z10init_a_gpuPdiii_param_1,
	.param .u32 _Z10init_a_gpuPdiii_param_2,
	.param .u32 _Z10init_a_gpuPdiii_param_3
)
{
	.reg .pred 	%p<17>;
	.reg .b32 	%r<25>;
	.reg .b64 	%rd<11>;
	.reg .b64 	%fd<21>;

	ld.param.u64 	%rd1, [_Z10init_a_gpuPdiii_param_0];
	ld.param.u32 	%r4, [_Z10init_a_gpuPdiii_param_1];
	ld.param.u32 	%r7, [_Z10init_a_gpuPdiii_param_2];
	ld.param.u32 	%r6, [_Z10init_a_gpuPdiii_param_3];
	mov.u32 	%r8, %ctaid.x;
	mov.u32 	%r9, %ntid.x;
	mov.u32 	%r10, %tid.x;
	mad.lo.s32 	%r1, %r8, %r9, %r10;
	mov.u32 	%r11, %ctaid.y;
	mov.u32 	%r12, %ntid.y;
	mov.u32 	%r13, %tid.y;
	mad.lo.s32 	%r14, %r11, %r12, %r13;
	mov.u32 	%r15, %ctaid.z;
	mov.u32 	%r16, %ntid.z;
	mov.u32 	%r17, %tid.z;
	mad.lo.s32 	%r3, %r15, %r16, %r17;
	setp.ge.s32 	%p3, %r3, %r4;
	setp.ge.s32 	%p4, %r14, %r7;
	or.pred  	%p5, %p3, %p4;
	setp.ge.s32 	%p6, %r1, %r6;
	or.pred  	%p7, %p5, %p6;
	@%p7 bra 	$L__BB3_4;
	setp.eq.s32 	%p9, %r3, 0;
	add.s32 	%r18, %r4, -1;
	setp.eq.s32 	%p10, %r3, %r18;
	or.pred  	%p11, %p9, %p10;
	setp.eq.s32 	%p12, %r14, 0;
	or.pred  	%p13, %p12, %p11;
	mov.pred 	%p16, -1;
	@%p13 bra 	$L__BB3_3;
	add.s32 	%r19, %r7, -1;
	setp.eq.s32 	%p16, %r14, %r19;
$L__BB3_3:
	setp.eq.s32 	%p14, %r1, 0;
	add.s32 	%r20, %r6, -1;
	setp.eq.s32 	%p15, %r1, %r20;
	selp.f64 	%fd1, 0d3FF0000000000000, 0d0000000000000000, %p15;
	selp.f64 	%fd2, 0d3FF0000000000000, %fd1, %p16;
	selp.f64 	%fd3, 0d3FF0000000000000, %fd2, %p14;
	cvt.u64.u32 	%rd2, %r4;
	cvt.u64.u32 	%rd3, %r7;
	cvt.s64.s32 	%rd4, %r6;
	mul.lo.s32 	%r21, %r3, 10;
	cvt.rn.f64.u32 	%fd4, %r21;
	add.s64 	%rd5, %rd2, -1;
	cvt.rn.f64.u64 	%fd5, %rd5;
	div.rn.f64 	%fd6, %fd4, %fd5;
	mul.lo.s32 	%r22, %r14, 10;
	cvt.rn.f64.u32 	%fd7, %r22;
	add.s64 	%rd6, %rd3, -1;
	cvt.rn.f64.u64 	%fd8, %rd6;
	div.rn.f64 	%fd9, %fd7, %fd8;
	cvt.rn.f64.s32 	%fd10, %r1;
	mul.f64 	%fd11, %fd10, 0d4024000000000000;
	add.s64 	%rd7, %rd4, -1;
	cvt.rn.f64.u64 	%fd12, %rd7;
	div.rn.f64 	%fd13, %fd11, %fd12;
	add.f64 	%fd14, %fd6, %fd6;
	mul.f64 	%fd15, %fd6, %fd14;
	mul.f64 	%fd16, %fd9, %fd9;
	sub.f64 	%fd17, %fd15, %fd16;
	mul.f64 	%fd18, %fd13, %fd13;
	sub.f64 	%fd19, %fd17, %fd18;
	mul.f64 	%fd20, %fd19, %fd3;
	mad.lo.s32 	%r23, %r7, %r3, %r14;
	mad.lo.s32 	%r24, %r23, %r6, %r1;
	cvta.to.global.u64 	%rd8, %rd1;
	mul.wide.s32 	%rd9, %r24, 8;
	add.s64 	%rd10, %rd8, %rd9;
	st.global.f64 	[%rd10], %fd20;
$L__BB3_4:
	ret;

}
	// .globl	_Z11calc_a2_gpuPdS_mmmmmm
.visible .entry _Z11calc_a2_gpuPdS_mmmmmm(
	.param .u64 .ptr .align 1 _Z11calc_a2_gpuPdS_mmmmmm_param_0,
	.param .u64 .ptr .align 1 _Z11calc_a2_gpuPdS_mmmmmm_param_1,
	.param .u64 _Z11calc_a2_gpuPdS_mmmmmm_param_2,
	.param .u64 _Z11calc_a2_gpuPdS_mmmmmm_param_3,
	.param .u64 _Z11calc_a2_gpuPdS_mmmmmm_param_4,
	.param .u64 _Z11calc_a2_gpuPdS_mmmmmm_param_5,
	.param .u64 _Z11calc_a2_gpuPdS_mmmmmm_param_6,
	.param .u64 _Z11calc_a2_gpuPdS_mmmmmm_param_7
)
{
	.reg .pred 	%p<37>;
	.reg .b32 	%r<72>;
	.reg .b64 	%rd<144>;
	.reg .b64 	%fd<7>;

	ld.param.u64 	%rd71, [_Z11calc_a2_gpuPdS_mmmmmm_param_2];
	ld.param.u64 	%rd76, [_Z11calc_a2_gpuPdS_mmmmmm_param_5];
	ld.param.u64 	%rd77, [_Z11calc_a2_gpuPdS_mmmmmm_param_6];
	ld.param.u64 	%rd75, [_Z11calc_a2_gpuPdS_mmmmmm_param_7];
	mov.u32 	%r25, %ctaid.x;
	mov.u32 	%r26, %ntid.x;
	mov.u32 	%r27, %tid.x;
	mad.lo.s32 	%r28, %r25, %r26, %r27;
	cvt.u64.u32 	%rd1, %r28;
	mov.u32 	%r29, %ctaid.y;
	mov.u32 	%r30, %ntid.y;
	mov.u32 	%r31, %tid.y;
	mad.lo.s32 	%r32, %r29, %r30, %r31;
	cvt.u64.u32 	%rd2, %r32;
	mov.u32 	%r34, %ctaid.z;
	mov.u32 	%r35, %ntid.z;
	mov.u32 	%r36, %tid.z;
	mad.lo.s32 	%r37, %r34, %r35, %r36;
	cvt.u64.u32 	%rd3, %r37;
	setp.le.u64 	%p1, %rd76, %rd3;
	setp.le.u64 	%p2, %rd77, %rd2;
	or.pred  	%p3, %p1, %p2;
	setp.le.u64 	%p4, %rd75, %rd1;
	or.pred  	%p5, %p3, %p4;
	@%p5 bra 	$L__BB4_25;
	cvt.u32.u64 	%r38, %rd3;
	shl.b32 	%r39, %r38, 1;
	cvt.u64.u32 	%rd4, %r39;
	shl.b64 	%rd79, %rd3, 1;
	or.b64  	%rd80, %rd79, 1;
	setp.lt.u64 	%p6, %rd80, %rd4;
	mov.f64 	%fd6, 0d0000000000000000;
	@%p6 bra 	$L__BB4_24;
	ld.param.u64 	%rd102, [_Z11calc_a2_gpuPdS_mmmmmm_param_4];
	ld.param.u64 	%rd100, [_Z11calc_a2_gpuPdS_mmmmmm_param_3];
	cvt.u32.u64 	%r41, %rd2;
	cvt.u32.u64 	%r42, %rd1;
	shl.b32 	%r43, %r41, 1;
	cvt.u64.u32 	%rd5, %r43;
	shl.b64 	%rd82, %rd2, 1;
	or.b64  	%rd6, %rd82, 1;
	setp.lt.u64 	%p7, %rd6, %rd5;
	shl.b32 	%r68, %r42, 1;
	cvt.s64.s32 	%rd131, %r68;
	shl.b64 	%rd83, %rd1, 1;
	or.b64  	%rd8, %rd83, 1;
	add.s64 	%rd9, %rd71, -1;
	add.s64 	%rd10, %rd100, -1;
	add.s64 	%rd11, %rd102, -1;
	mov.b32 	%r69, 0;
	@%p7 bra 	$L__BB4_11;
	setp.lt.u64 	%p8, %rd8, %rd131;
	mov.b32 	%r69, 0;
	@%p8 bra 	$L__BB4_6;
	mov.b32 	%r69, 0;
	mov.u64 	%rd104, %rd131;
	mov.u32 	%r57, %r68;
$L__BB4_5:
	and.b32  	%r46, %r57, 1;
	setp.eq.b32 	%p9, %r46, 1;
	not.pred 	%p10, %p9;
	setp.eq.s64 	%p11, %rd11, %rd104;
	or.pred  	%p12, %p10, %p11;
	selp.b64 	%rd134, %rd4, %rd134, %p12;
	selp.b64 	%rd133, %rd5, %rd133, %p12;
	selp.b64 	%rd132, %rd104, %rd132, %p12;
	selp.b32 	%r69, 1, %r69, %p12;
	add.s32 	%r57, %r57, 1;
	cvt.s64.s32 	%rd104, %r57;
	setp.ge.u64 	%p13, %rd8, %rd104;
	@%p13 bra 	$L__BB4_5;
$L__BB4_6:
	@%p8 bra 	$L__BB4_11;
	cvt.u32.u64 	%r47, %rd5;
	add.s32 	%r48, %r47, 1;
	cvt.u64.u32 	%rd86, %r48;
	mov.u64 	%rd111, %rd131;
	mov.u32 	%r60, %r68;
$L__BB4_8:
	setp.ne.s64 	%p15, %rd10, %rd86;
	@%p15 bra 	$L__BB4_10;
	and.b32  	%r49, %r60, 1;
	setp.eq.b32 	%p16, %r49, 1;
	not.pred 	%p17, %p16;
	setp.eq.s64 	%p18, %rd11, %rd111;
	or.pred  	%p19, %p17, %p18;
	selp.b64 	%rd134, %rd4, %rd134, %p19;
	selp.b64 	%rd133, %rd10, %rd133, %p19;
	selp.b64 	%rd132, %rd111, %rd132, %p19;
	selp.b32 	%r69, 1, %r69, %p19;
$L__BB4_10:
	add.s32 	%r60, %r60, 1;
	cvt.s64.s32 	%rd111, %r60;
	setp.ge.u64 	%p20, %rd8, %rd111;
	@%p20 bra 	$L__BB4_8;
$L__BB4_11:
	@%p7 bra 	$L__BB4_23;
	setp.lt.u64 	%p22, %rd8, %rd131;
	cvt.u32.u64 	%r50, %rd4;
	add.s32 	%r51, %r50, 1;
	cvt.u64.u32 	%rd37, %r51;
	@%p22 bra 	$L__BB4_17;
	mov.u64 	%rd121, %rd131;
	mov.u32 	%r64, %r68;
$L__BB4_14:
	setp.ne.s64 	%p23, %rd9, %rd37;
	@%p23 bra 	$L__BB4_16;
	and.b32  	%r52, %r64, 1;
	setp.eq.b32 	%p24, %r52, 1;
	not.pred 	%p25, %p24;
	setp.eq.s64 	%p26, %rd11, %rd121;
	or.pred  	%p27, %p25, %p26;
	selp.b64 	%rd134, %rd9, %rd134, %p27;
	selp.b64 	%rd133, %rd5, %rd133, %p27;
	selp.b64 	%rd132, %rd121, %rd132, %p27;
	selp.b32 	%r69, 1, %r69, %p27;
$L__BB4_16:
	add.s32 	%r64, %r64, 1;
	cvt.s64.s32 	%rd121, %r64;
	setp.ge.u64 	%p28, %rd8, %rd121;
	@%p28 bra 	$L__BB4_14;
$L__BB4_17:
	@%p22 bra 	$L__BB4_23;
	cvt.u32.u64 	%r53, %rd2;
	shl.b32 	%r54, %r53, 1;
	or.b32  	%r55, %r54, 1;
$L__BB4_19:
	setp.ne.s64 	%p30, %rd9, %rd37;
	@%p30 bra 	$L__BB4_22;
	cvt.u64.u32 	%rd87, %r55;
	setp.ne.s64 	%p31, %rd10, %rd87;
	@%p31 bra 	$L__BB4_22;
	and.b32  	%r56, %r68, 1;
	setp.eq.b32 	%p32, %r56, 1;
	not.pred 	%p33, %p32;
	setp.eq.s64 	%p34, %rd11, %rd131;
	or.pred  	%p35, %p33, %p34;
	selp.b64 	%rd134, %rd9, %rd134, %p35;
	selp.b64 	%rd133, %rd10, %rd133, %p35;
	selp.b64 	%rd132, %rd131, %rd132, %p35;
	selp.b32 	%r69, 1, %r69, %p35;
$L__BB4_22:
	add.s32 	%r68, %r68, 1;
	cvt.s64.s32 	%rd131, %r68;
	setp.ge.u64 	%p36, %rd8, %rd131;
	@%p36 bra 	$L__BB4_19;
$L__BB4_23:
	cvt.rn.f64.u32 	%fd6, %r69;
$L__BB4_24:
	ld.param.u64 	%rd103, [_Z11calc_a2_gpuPdS_mmmmmm_param_4];
	ld.param.u64 	%rd101, [_Z11calc_a2_gpuPdS_mmmmmm_param_3];
	ld.param.u64 	%rd99, [_Z11calc_a2_gpuPdS_mmmmmm_param_1];
	ld.param.u64 	%rd98, [_Z11calc_a2_gpuPdS_mmmmmm_param_0];
	mad.lo.s64 	%rd88, %rd134, %rd101, %rd133;
	mad.lo.s64 	%rd89, %rd88, %rd103, %rd132;
	cvta.to.global.u64 	%rd90, %rd99;
	shl.b64 	%rd91, %rd89, 3;
	add.s64 	%rd92, %rd90, %rd91;
	ld.global.f64 	%fd4, [%rd92];
	mul.f64 	%fd5, %fd6, %fd4;
	mad.lo.s64 	%rd93, %rd77, %rd3, %rd2;
	mad.lo.s64 	%rd94, %rd93, %rd75, %rd1;
	cvta.to.global.u64 	%rd95, %rd98;
	shl.b64 	%rd96, %rd94, 3;
	add.s64 	%rd97, %rd95, %rd96;
	st.global.f64 	[%rd97], %fd5;
$L__BB4_25:
	ret;

}
	// .globl	_Z10calc_a_gpuPdS_mmmmmm
.visible .entry _Z10calc_a_gpuPdS_mmmmmm(
	.param .u64 .ptr .align 1 _Z10calc_a_gpuPdS_mmmmmm_param_0,
	.param .u64 .ptr .align 1 _Z10calc_a_gpuPdS_mmmmmm_param_1,
	.param .u64 _Z10calc_a_gpuPdS_mmmmmm_param_2,
	.param .u64 _Z10calc_a_gpuPdS_mmmmmm_param_3,
	.param .u64 _Z10calc_a_gpuPdS_mmmmmm_param_4,
	.param .u64 _Z10calc_a_gpuPdS_mmmmmm_param_5,
	.param .u64 _Z10calc_a_gpuPdS_mmmmmm_param_6,
	.param .u64 _Z10calc_a_gpuPdS_mmmmmm_param_7
)
{
	.reg .pred 	%p<6>;
	.reg .b32 	%r<17>;
	.reg .b64 	%rd<65>;
	.reg .b64 	%fd<17>;

	ld.param.u64 	%rd10, [_Z10calc_a_gpuPdS_mmmmmm_param_2];
	ld.param.u64 	%rd11, [_Z10calc_a_gpuPdS_mmmmmm_param_3];
	ld.param.u64 	%rd7, [_Z10calc_a_gpuPdS_mmmmmm_param_4];
	mov.u32 	%r1, %ctaid.x;
	mov.u32 	%r2, %ntid.x;
	mov.u32 	%r3, %tid.x;
	mad.lo.s32 	%r4, %r1, %r2, %r3;
	add.s32 	%r5, %r4, 1;
	cvt.u64.u32 	%rd1, %r5;
	mov.u32 	%r6, %ctaid.y;
	mov.u32 	%r7, %ntid.y;
	mov.u32 	%r8, %tid.y;
	mad.lo.s32 	%r9, %r6, %r7, %r8;
	add.s32 	%r11, %r9, 1;
	cvt.u64.u32 	%rd2, %r11;
	mov.u32 	%r12, %ctaid.z;
	mov.u32 	%r13, %ntid.z;
	mov.u32 	%r14, %tid.z;
	mad.lo.s32 	%r15, %r12, %r13, %r14;
	add.s32 	%r16, %r15, 1;
	cvt.u64.u32 	%rd3, %r16;
	add.s64 	%rd12, %rd10, -1;
	setp.le.u64 	%p1, %rd12, %rd3;
	add.s64 	%rd13, %rd11, -1;
	setp.le.u64 	%p2, %rd13, %rd2;
	or.pred  	%p3, %p1, %p2;
	add.s64 	%rd14, %rd7, -1;
	setp.le.u64 	%p4, %rd14, %rd1;
	or.pred  	%p5, %p3, %p4;
	@%p5 bra 	$L__BB5_2;
	ld.param.u64 	%rd64, [_Z10calc_a_gpuPdS_mmmmmm_param_7];
	ld.param.u64 	%rd63, [_Z10calc_a_gpuPdS_mmmmmm_param_6];
	ld.param.u64 	%rd62, [_Z10calc_a_gpuPdS_mmmmmm_param_1];
	ld.param.u64 	%rd61, [_Z10calc_a_gpuPdS_mmmmmm_param_0];
	cvta.to.global.u64 	%rd15, %rd61;
	cvta.to.global.u64 	%rd16, %rd62;
	shr.u64 	%rd17, %rd3, 1;
	mul.lo.s64 	%rd18, %rd63, %rd17;
	shr.u64 	%rd19, %rd2, 1;
	add.s64 	%rd20, %rd18, %rd19;
	mul.lo.s64 	%rd21, %rd20, %rd64;
	shr.u64 	%rd22, %rd1, 1;
	add.s64 	%rd23, %rd21, %rd22;
	shl.b64 	%rd24, %rd23, 3;
	add.s64 	%rd25, %rd15, %rd24;
	ld.global.f64 	%fd1, [%rd25];
	sub.s64 	%rd26, %rd1, %rd22;
	add.s64 	%rd27, %rd21, %rd26;
	shl.b64 	%rd28, %rd27, 3;
	add.s64 	%rd29, %rd15, %rd28;
	ld.global.f64 	%fd2, [%rd29];
	add.f64 	%fd3, %fd1, %fd2;
	sub.s64 	%rd30, %rd2, %rd19;
	add.s64 	%rd31, %rd18, %rd30;
	mul.lo.s64 	%rd32, %rd31, %rd64;
	add.s64 	%rd33, %rd32, %rd22;
	shl.b64 	%rd34, %rd33, 3;
	add.s64 	%rd35, %rd15, %rd34;
	ld.global.f64 	%fd4, [%rd35];
	add.f64 	%fd5, %fd3, %fd4;
	add.s64 	%rd36, %rd32, %rd26;
	shl.b64 	%rd37, %rd36, 3;
	add.s64 	%rd38, %rd15, %rd37;
	ld.global.f64 	%fd6, [%rd38];
	add.f64 	%fd7, %fd5, %fd6;
	sub.s64 	%rd39, %rd3, %rd17;
	mul.lo.s64 	%rd40, %rd63, %rd39;
	add.s64 	%rd41, %rd40, %rd19;
	mul.lo.s64 	%rd42, %rd41, %rd64;
	add.s64 	%rd43, %rd42, %rd22;
	shl.b64 	%rd44, %rd43, 3;
	add.s64 	%rd45, %rd15, %rd44;
	ld.global.f64 	%fd8, [%rd45];
	add.f64 	%fd9, %fd7, %fd8;
	add.s64 	%rd46, %rd42, %rd26;
	shl.b64 	%rd47, %rd46, 3;
	add.s64 	%rd48, %rd15, %rd47;
	ld.global.f64 	%fd10, [%rd48];
	add.f64 	%fd11, %fd9, %fd10;
	add.s64 	%rd49, %rd40, %rd30;
	mul.lo.s64 	%rd50, %rd49, %rd64;
	add.s64 	%rd51, %rd50, %rd22;
	shl.b64 	%rd52, %rd51, 3;
	add.s64 	%rd53, %rd15, %rd52;
	ld.global.f64 	%fd12, [%rd53];
	add.f64 	%fd13, %fd11, %fd12;
	add.s64 	%rd54, %rd50, %rd26;
	shl.b64 	%rd55, %rd54, 3;
	add.s64 	%rd56, %rd15, %rd55;
	ld.global.f64 	%fd14, [%rd56];
	add.f64 	%fd15, %fd13, %fd14;
	mul.f64 	%fd16, %fd15, 0d3FC0000000000000;
	mad.lo.s64 	%rd57, %rd11, %rd3, %rd2;
	mad.lo.s64 	%rd58, %rd57, %rd7, %rd1;
	shl.b64 	%rd59, %rd58, 3;
	add.s64 	%rd60, %rd16, %rd59;
	st.global.f64 	[%rd60], %fd16;
$L__BB5_2:
	ret;

}


// ===== COMPILED SASS (sm_100) =====

	.target	sm_100

	.elftype	@"ET_EXEC"


//--------------------- .note.nv.tkinfo           --------------------------
	.section	.note.nv.tkinfo,"",@"SHT_NOTE"
	.sectionflags	@"SHF_NOTE_NV_TKINFO"
	.tkinfo
        /*0018*/ 	.word	0x00000002
        /*0030*/ 	.string	""
        /*0030*/ 	.string	"ptxas"
        /*0030*/ 	.string	"Cuda compilation tools, release 13.0, V13.0.88"
        /*0030*/ 	.string	"Build cuda_13.0.r13.0/compiler.36424714_0"
        /*0030*/ 	.string	"-arch sm_100 -m 64 "



//--------------------- .note.nv.cuinfo           --------------------------
	.section	.note.nv.cuinfo,"",@"SHT_NOTE"
	.sectionflags	@"SHF_NOTE_NV_CUINFO"
        /*0018*/ 	.short	0x0002
        /*001a*/ 	.short	0x0064
        /*001c*/ 	.short	0x0082
	.zero		2


//--------------------- .nv.info                  --------------------------
	.section	.nv.info,"",@"SHT_CUDA_INFO"
	.align	4


	//----- nvinfo : EIATTR_REGCOUNT
	.align		4
        /*0000*/ 	.byte	0x04, 0x2f
        /*0002*/ 	.short	(.L_1 - .L_0)
	.align		4
.L_0:
        /*0004*/ 	.word	index@(_Z14jac_calc_b_gpuPdS_mmm)
        /*0008*/ 	.word	0x0000001a


	//----- nvinfo : EIATTR_FRAME_SIZE
	.align		4
.L_1:
        /*000c*/ 	.byte	0x04, 0x11
        /*000e*/ 	.short	(.L_3 - .L_2)
	.align		4
.L_2:
        /*0010*/ 	.word	index@($__internal_1_$__cuda_sm20_div_rn_f64_full)
        /*0014*/ 	.word	0x00000000


	//----- nvinfo : EIATTR_FRAME_SIZE
	.align		4
.L_3:
        /*0018*/ 	.byte	0x04, 0x11
        /*001a*/ 	.short	(.L_5 - .L_4)
	.align		4
.L_4:
        /*001c*/ 	.word	index@(_Z14jac_calc_b_gpuPdS_mmm)
        /*0020*/ 	.word	0x00000000


	//----- nvinfo : EIATTR_REGCOUNT
	.align		4
.L_5:
        /*0024*/ 	.byte	0x04, 0x2f
        /*0026*/ 	.short	(.L_7 - .L_6)
	.align		4
.L_6:
        /*0028*/ 	.word	index@(_Z10calc_c_gpuPdS_S_mmm)
        /*002c*/ 	.word	0x0000000f


	//----- nvinfo : EIATTR_FRAME_SIZE
	.align		4
.L_7:
        /*0030*/ 	.byte	0x04, 0x11
        /*0032*/ 	.short	(.L_9 - .L_8)
	.align		4
.L_8:
        /*0034*/ 	.word	index@(_Z10calc_c_gpuPdS_S_mmm)
        /*0038*/ 	.word	0x00000000


	//----- nvinfo : EIATTR_REGCOUNT
	.align		4
.L_9:
        /*003c*/ 	.byte	0x04, 0x2f
        /*003e*/ 	.short	(.L_11 - .L_10)
	.align		4
.L_10:
        /*0040*/ 	.word	index@(_Z17max_reduction_gpuPdmm)
        /*0044*/ 	.word	0x0000000c


	//----- nvinfo : EIATTR_FRAME_SIZE
	.align		4
.L_11:
        /*0048*/ 	.byte	0x04, 0x11
        /*004a*/ 	.short	(.L_13 - .L_12)
	.align		4
.L_12:
        /*004c*/ 	.word	index@(_Z17max_reduction_gpuPdmm)
        /*0050*/ 	.word	0x00000000


	//----- nvinfo : EIATTR_REGCOUNT
	.align		4
.L_13:
        /*0054*/ 	.byte	0x04, 0x2f
        /*0056*/ 	.short	(.L_15 - .L_14)
	.align		4
.L_14:
        /*0058*/ 	.word	index@(_Z10init_a_gpuPdiii)
        /*005c*/ 	.word	0x0000001e


	//----- nvinfo : EIATTR_FRAME_SIZE
	.align		4
.L_15:
        /*0060*/ 	.byte	0x04, 0x11
        /*0062*/ 	.short	(.L_17 - .L_16)
	.align		4
.L_16:
        /*0064*/ 	.word	index@($__internal_0_$__cuda_sm20_div_rn_f64_full)
        /*0068*/ 	.word	0x00000000


	//----- nvinfo : EIATTR_FRAME_SIZE
	.align		4
.L_17:
        /*006c*/ 	.byte	0x04, 0x11
        /*006e*/ 	.short	(.L_19 - .L_18)
	.align		4
.L_18:
        /*0070*/ 	.word	index@(_Z10init_a_gpuPdiii)
        /*0074*/ 	.word	0x00000000


	//----- nvinfo : EIATTR_REGCOUNT
	.align		4
.L_19:
        /*0078*/ 	.byte	0x04, 0x2f
        /*007a*/ 	.short	(.L_21 - .L_20)
	.align		4
.L_20:
        /*007c*/ 	.word	index@(_Z11calc_a2_gpuPdS_mmmmmm)
        /*0080*/ 	.word	0x0000001f


	//----- nvinfo : EIATTR_FRAME_SIZE
	.align		4
.L_21:
        /*0084*/ 	.byte	0x04, 0x11
        /*0086*/ 	.short	(.L_23 - .L_22)
	.align		4
.L_22:
        /*0088*/ 	.word	index@(_Z11calc_a2_gpuPdS_mmmmmm)
        /*008c*/ 	.word	0x00000000


	//----- nvinfo : EIATTR_REGCOUNT
	.align		4
.L_23:
        /*0090*/ 	.byte	0x04, 0x2f
        /*0092*/ 	.short	(.L_25 - .L_24)
	.align		4
.L_24:
        /*0094*/ 	.word	index@(_Z10calc_a_gpuPdS_mmmmmm)
        /*0098*/ 	.word	0x0000001e


	//----- nvinfo : EIATTR_FRAME_SIZE
	.align		4
.L_25:
        /*009c*/ 	.byte	0x04, 0x11
        /*009e*/ 	.short	(.L_27 - .L_26)
	.align		4
.L_26:
        /*00a0*/ 	.word	index@(_Z10calc_a_gpuPdS_mmmmmm)
        /*00a4*/ 	.word	0x00000000


	//----- nvinfo : EIATTR_MIN_STACK_SIZE
	.align		4
.L_27:
        /*00a8*/ 	.byte	0x04, 0x12
        /*00aa*/ 	.short	(.L_29 - .L_28)
	.align		4
.L_28:
        /*00ac*/ 	.word	index@(_Z10calc_a_gpuPdS_mmmmmm)
        /*00b0*/ 	.word	0x00000000


	//----- nvinfo : EIATTR_MIN_STACK_SIZE
	.align		4
.L_29:
        /*00b4*/ 	.byte	0x04, 0x12
        /*00b6*/ 	.short	(.L_31 - .L_30)
	.align		4
.L_30:
        /*00b8*/ 	.word	index@(_Z11calc_a2_gpuPdS_mmmmmm)
        /*00bc*/ 	.word	0x00000000


	//----- nvinfo : EIATTR_MIN_STACK_SIZE
	.align		4
.L_31:
        /*00c0*/ 	.byte	0x04, 0x12
        /*00c2*/ 	.short	(.L_33 - .L_32)
	.align		4
.L_32:
        /*00c4*/ 	.word	index@(_Z10init_a_gpuPdiii)
        /*00c8*/ 	.word	0x00000000


	//----- nvinfo : EIATTR_MIN_STACK_SIZE
	.align		4
.L_33:
        /*00cc*/ 	.byte	0x04, 0x12
        /*00ce*/ 	.short	(.L_35 - .L_34)
	.align		4
.L_34:
        /*00d0*/ 	.word	index@(_Z17max_reduction_gpuPdmm)
        /*00d4*/ 	.word	0x00000000


	//----- nvinfo : EIATTR_MIN_STACK_SIZE
	.align		4
.L_35:
        /*00d8*/ 	.byte	0x04, 0x12
        /*00da*/ 	.short	(.L_37 - .L_36)
	.align		4
.L_36:
        /*00dc*/ 	.word	index@(_Z10calc_c_gpuPdS_S_mmm)
        /*00e0*/ 	.word	0x00000000


	//----- nvinfo : EIATTR_MIN_STACK_SIZE
	.align		4
.L_37:
        /*00e4*/ 	.byte	0x04, 0x12
        /*00e6*/ 	.short	(.L_39 - .L_38)
	.align		4
.L_38:
        /*00e8*/ 	.word	index@(_Z14jac_calc_b_gpuPdS_mmm)
        /*00ec*/ 	.word	0x00000000
.L_39:


//--------------------- .nv.compat                --------------------------
	.section	.nv.compat,"",@"SHT_CUDA_COMPAT_INFO"
	.align	4
        /*0000*/ 	.byte	0x02, 0x09, 0x00, 0x00, 0x02, 0x02, 0x01, 0x00, 0x02, 0x05, 0x05, 0x00, 0x03, 0x07, 0x01, 0x01
        /*0010*/ 	.byte	0x02, 0x03, 0x00, 0x00, 0x02, 0x06, 0x01, 0x00, 0x04, 0x0b, 0x08, 0x00, 0x01, 0x00, 0x00, 0x00
        /*0020*/ 	.byte	0x00, 0x00, 0x00, 0x00


//--------------------- .nv.info._Z10calc_a_gpuPdS_mmmmmm --------------------------
	.section	.nv.info._Z10calc_a_gpuPdS_mmmmmm,"",@"SHT_CUDA_INFO"
	.sectionflags	@""
	.align	4


	//----- nvinfo : EIATTR_CUDA_API_VERSION
	.align		4
        /*0000*/ 	.byte	0x04, 0x37
        /*0002*/ 	.short	(.L_41 - .L_40)
.L_40:
        /*0004*/ 	.word	0x00000082


	//----- nvinfo : EIATTR_KPARAM_INFO
	.align		4
.L_41:
        /*0008*/ 	.byte	0x04, 0x17
        /*000a*/ 	.short	(.L_43 - .L_42)
.L_42:
        /*000c*/ 	.word	0x00000000
        /*0010*/ 	.short	0x0007
        /*0012*/ 	.short	0x0038
        /*0014*/ 	.byte	0x00, 0xf0, 0x21, 0x00


	//----- nvinfo : EIATTR_KPARAM_INFO
	.align		4
.L_43:
        /*0018*/ 	.byte	0x04, 0x17
        /*001a*/ 	.short	(.L_45 - .L_44)
.L_44:
        /*001c*/ 	.word	0x00000000
        /*0020*/ 	.short	0x0006
        /*0022*/ 	.short	0x0030
        /*0024*/ 	.byte	0x00, 0xf0, 0x21, 0x00


	//----- nvinfo : EIATTR_KPARAM_INFO
	.align		4
.L_45:
        /*0028*/ 	.byte	0x04, 0x17
        /*002a*/ 	.short	(.L_47 - .L_46)
.L_46:
        /*002c*/ 	.word	0x00000000
        /*0030*/ 	.short	0x0005
        /*0032*/ 	.short	0x0028
        /*0034*/ 	.byte	0x00, 0xf0, 0x21, 0x00


	//----- nvinfo : EIATTR_KPARAM_INFO
	.align		4
.L_47:
        /*0038*/ 	.byte	0x04, 0x17
        /*003a*/ 	.short	(.L_49 - .L_48)
.L_48:
        /*003c*/ 	.word	0x00000000
        /*0040*/ 	.short	0x0004
        /*0042*/ 	.short	0x0020
        /*0044*/ 	.byte	0x00, 0xf0, 0x21, 0x00


	//----- nvinfo : EIATTR_KPARAM_INFO
	.align		4
.L_49:
        /*0048*/ 	.byte	0x04, 0x17
        /*004a*/ 	.short	(.L_51 - .L_50)
.L_50:
        /*004c*/ 	.word	0x00000000
        /*0050*/ 	.short	0x0003
        /*0052*/ 	.short	0x0018
        /*0054*/ 	.byte	0x00, 0xf0, 0x21, 0x00


	//----- nvinfo : EIATTR_KPARAM_INFO
	.align		4
.L_51:
        /*0058*/ 	.byte	0x04, 0x17
        /*005a*/ 	.short	(.L_53 - .L_52)
.L_52:
        /*005c*/ 	.word	0x00000000
        /*0060*/ 	.short	0x0002
        /*0062*/ 	.short	0x0010
        /*0064*/ 	.byte	0x00, 0xf0, 0x21, 0x00


	//----- nvinfo : EIATTR_KPARAM_INFO
	.align		4
.L_53:
        /*0068*/ 	.byte	0x04, 0x17
        /*006a*/ 	.short	(.L_55 - .L_54)
.L_54:
        /*006c*/ 	.word	0x00000000
        /*0070*/ 	.short	0x0001
        /*0072*/ 	.short	0x0008
        /*0074*/ 	.byte	0x00, 0xf5, 0x21, 0x00


	//----- nvinfo : EIATTR_KPARAM_INFO
	.align		4
.L_55:
        /*0078*/ 	.byte	0x04, 0x17
        /*007a*/ 	.short	(.L_57 - .L_56)
.L_56:
        /*007c*/ 	.word	0x00000000
        /*0080*/ 	.short	0x0000
        /*0082*/ 	.short	0x0000
        /*0084*/ 	.byte	0x00, 0xf5, 0x21, 0x00


	//----- nvinfo : EIATTR_SPARSE_MMA_MASK
	.align		4
.L_57:
        /*0088*/ 	.byte	0x03, 0x50
        /*008a*/ 	.short	0x0000


	//----- nvinfo : EIATTR_MAXREG_COUNT
	.align		4
        /*008c*/ 	.byte	0x03, 0x1b
        /*008e*/ 	.short	0x00ff


	//----- nvinfo : EIATTR_MERCURY_ISA_VERSION
	.align		4
        /*0090*/ 	.byte	0x03, 0x5f
        /*0092*/ 	.short	0x0101


	//----- nvinfo : EIATTR_VRC_CTA_INIT_COUNT
	.align		4
        /*0094*/ 	.byte	0x02, 0x4a
	.zero		1
	.zero		1


	//----- nvinfo : EIATTR_EXIT_INSTR_OFFSETS
	.align		4
        /*0098*/ 	.byte	0x04, 0x1c
        /*009a*/ 	.short	(.L_59 - .L_58)


	//   ....[0]....
.L_58:
        /*009c*/ 	.word	0x00000210


	//   ....[1]....
        /*00a0*/ 	.word	0x000007f0


	//----- nvinfo : EIATTR_CBANK_PARAM_SIZE
	.align		4
.L_59:
        /*00a4*/ 	.byte	0x03, 0x19
        /*00a6*/ 	.short	0x0040


	//----- nvinfo : EIATTR_PARAM_CBANK
	.align		4
        /*00a8*/ 	.byte	0x04, 0x0a
        /*00aa*/ 	.short	(.L_61 - .L_60)
	.align		4
.L_60:
        /*00ac*/ 	.word	index@(.nv.constant0._Z10calc_a_gpuPdS_mmmmmm)
        /*00b0*/ 	.short	0x0380
        /*00b2*/ 	.short	0x0040


	//----- nvinfo : EIATTR_SW_WAR
	.align		4
.L_61:
        /*00b4*/ 	.byte	0x04, 0x36
        /*00b6*/ 	.short	(.L_63 - .L_62)
.L_62:
        /*00b8*/ 	.word	0x00000008
.L_63:


//--------------------- .nv.info._Z11calc_a2_gpuPdS_mmmmmm --------------------------
	.section	.nv.info._Z11calc_a2_gpuPdS_mmmmmm,"",@"SHT_CUDA_INFO"
	.sectionflags	@""
	.align	4


	//----- nvinfo : EIATTR_CUDA_API_VERSION
	.align		4
        /*0000*/ 	.byte	0x04, 0x37
        /*0002*/ 	.short	(.L_65 - .L_64)
.L_64:
        /*0004*/ 	.word	0x00000082


	//----- nvinfo : EIATTR_KPARAM_INFO
	.align		4
.L_65:
        /*0008*/ 	.byte	0x04, 0x17
        /*000a*/ 	.short	(.L_67 - .L_66)
.L_66:
        /*000c*/ 	.word	0x00000000
        /*0010*/ 	.short	0x0007
        /*0012*/ 	.short	0x0038
        /*0014*/ 	.byte	0x00, 0xf0, 0x21, 0x00


	//----- nvinfo : EIATTR_KPARAM_INFO
	.align		4
.L_67:
        /*0018*/ 	.byte	0x04, 0x17
        /*001a*/ 	.short	(.L_69 - .L_68)
.L_68:
        /*001c*/ 	.word	0x00000000
        /*0020*/ 	.short	0x0006
        /*0022*/ 	.short	0x0030
        /*0024*/ 	.byte	0x00, 0xf0, 0x21, 0x00


	//----- nvinfo : EIATTR_KPARAM_INFO
	.align		4
.L_69:
        /*0028*/ 	.byte	0x04, 0x17
        /*002a*/ 	.short	(.L_71 - .L_70)
.L_70:
        /*002c*/ 	.word	0x00000000
        /*0030*/ 	.short	0x0005
        /*0032*/ 	.short	0x0028
        /*0034*/ 	.byte	0x00, 0xf0, 0x21, 0x00


	//----- nvinfo : EIATTR_KPARAM_INFO
	.align		4
.L_71:
        /*0038*/ 	.byte	0x04, 0x17
        /*003a*/ 	.short	(.L_73 - .L_72)
.L_72:
        /*003c*/ 	.word	0x00000000
        /*0040*/ 	.short	0x0004
        /*0042*/ 	.short	0x0020
        /*0044*/ 	.byte	0x00, 0xf0, 0x21, 0x00


	//----- nvinfo : EIATTR_KPARAM_INFO
	.align		4
.L_73:
        /*0048*/ 	.byte	0x04, 0x17
        /*004a*/ 	.short	(.L_75 - .L_74)
.L_74:
        /*004c*/ 	.word	0x00000000
        /*0050*/ 	.short	0x0003
        /*0052*/ 	.short	0x0018
        /*0054*/ 	.byte	0x00, 0xf0, 0x21, 0x00


	//----- nvinfo : EIATTR_KPARAM_INFO
	.align		4
.L_75:
        /*0058*/ 	.byte	0x04, 0x17
        /*005a*/ 	.short	(.L_77 - .L_76)
.L_76:
        /*005c*/ 	.word	0x00000000
        /*0060*/ 	.short	0x0002
        /*0062*/ 	.short	0x0010
        /*0064*/ 	.byte	0x00, 0xf0, 0x21, 0x00


	//----- nvinfo : EIATTR_KPARAM_INFO
	.align		4
.L_77:
        /*0068*/ 	.byte	0x04, 0x17
        /*006a*/ 	.short	(.L_79 - .L_78)
.L_78:
        /*006c*/ 	.word	0x00000000
        /*0070*/ 	.short	0x0001
        /*0072*/ 	.short	0x0008
        /*0074*/ 	.byte	0x00, 0xf5, 0x21, 0x00


	//----- nvinfo : EIATTR_KPARAM_INFO
	.align		4
.L_79:
        /*0078*/ 	.byte	0x04, 0x17
        /*007a*/ 	.short	(.L_81 - .L_80)
.L_80:
        /*007c*/ 	.word	0x00000000
        /*0080*/ 	.short	0x0000
        /*0082*/ 	.short	0x0000
        /*0084*/ 	.byte	0x00, 0xf5, 0x21, 0x00


	//----- nvinfo : EIATTR_SPARSE_MMA_MASK
	.align		4
.L_81:
        /*0088*/ 	.byte	0x03, 0x50
        /*008a*/ 	.short	0x0000


	//----- nvinfo : EIATTR_MAXREG_COUNT
	.align		4
        /*008c*/ 	.byte	0x03, 0x1b
        /*008e*/ 	.short	0x00ff


	//----- nvinfo : EIATTR_MERCURY_ISA_VERSION
	.align		4
        /*0090*/ 	.byte	0x03, 0x5f
        /*0092*/ 	.short	0x0101


	//----- nvinfo : EIATTR_VRC_CTA_INIT_COUNT
	.align		4
        /*0094*/ 	.byte	0x02, 0x4a
	.zero		1
	.zero		1


	//----- nvinfo : EIATTR_EXIT_INSTR_OFFSETS
	.align		4
        /*0098*/ 	.byte	0x04, 0x1c
        /*009a*/ 	.short	(.L_83 - .L_82)


	//   ....[0]....
.L_82:
        /*009c*/ 	.word	0x00000150


	//   ....[1]....
        /*00a0*/ 	.word	0x00000cd0


	//----- nvinfo : EIATTR_CRS_STACK_SIZE
	.align		4
.L_83:
        /*00a4*/ 	.byte	0x04, 0x1e
        /*00a6*/ 	.short	(.L_85 - .L_84)
.L_84:
        /*00a8*/ 	.word	0x00000000


	//----- nvinfo : EIATTR_CBANK_PARAM_SIZE
	.align		4
.L_85:
        /*00ac*/ 	.byte	0x03, 0x19
        /*00ae*/ 	.short	0x0040


	//----- nvinfo : EIATTR_PARAM_CBANK
	.align		4
        /*00b0*/ 	.byte	0x04, 0x0a
        /*00b2*/ 	.short	(.L_87 - .L_86)
	.align		4
.L_86:
        /*00b4*/ 	.word	index@(.nv.constant0._Z11calc_a2_gpuPdS_mmmmmm)
        /*00b8*/ 	.short	0x0380
        /*00ba*/ 	.short	0x0040


	//----- nvinfo : EIATTR_SW_WAR
	.align		4
.L_87:
        /*00bc*/ 	.byte	0x04, 0x36
        /*00be*/ 	.short	(.L_89 - .L_88)
.L_88:
        /*00c0*/ 	.word	0x00000008
.L_89:


//--------------------- .nv.info._Z10init_a_gpuPdiii --------------------------
	.section	.nv.info._Z10init_a_gpuPdiii,"",@"SHT_CUDA_INFO"
	.sectionflags	@""
	.align	4


	//----- nvinfo : EIATTR_CUDA_API_VERSION
	.align		4
        /*0000*/ 	.byte	0x04, 0x37
        /*0002*/ 	.short	(.L_91 - .L_90)
.L_90:
        /*0004*/ 	.word	0x00000082


	//----- nvinfo : EIATTR_KPARAM_INFO
	.align		4
.L_91:
        /*0008*/ 	.byte	0x04, 0x17
        /*000a*/ 	.short	(.L_93 - .L_92)
.L_92:
        /*000c*/ 	.word	0x00000000
        /*0010*/ 	.short	0x0003
        /*0012*/ 	.short	0x0010
        /*0014*/ 	.byte	0x00, 0xf0, 0x11, 0x00


	//----- nvinfo : EIATTR_KPARAM_INFO
	.align		4
.L_93:
        /*0018*/ 	.byte	0x04, 0x17
        /*001a*/ 	.short	(.L_95 - .L_94)
.L_94:
        /*001c*/ 	.word	0x00000000
        /*0020*/ 	.short	0x0002
        /*0022*/ 	.short	0x000c
        /*0024*/ 	.byte	0x00, 0xf0, 0x11, 0x00


	//----- nvinfo : EIATTR_KPARAM_INFO
	.align		4
.L_95:
        /*0028*/ 	.byte	0x04, 0x17
        /*002a*/ 	.short	(.L_97 - .L_96)
.L_96:
        /*002c*/ 	.word	0x00000000
        /*0030*/ 	.short	0x0001
        /*0032*/ 	.short	0x0008
        /*0034*/ 	.byte	0x00, 0xf0, 0x11, 0x00


	//----- nvinfo : EIATTR_KPARAM_INFO
	.align		4
.L_97:
        /*0038*/ 	.byte	0x04, 0x17
        /*003a*/ 	.short	(.L_99 - .L_98)
.L_98:
        /*003c*/ 	.word	0x00000000
        /*0040*/ 	.short	0x0000
        /*0042*/ 	.short	0x0000
        /*0044*/ 	.byte	0x00, 0xf5, 0x21, 0x00


	//----- nvinfo : EIATTR_SPARSE_MMA_MASK
	.align		4
.L_99:
        /*0048*/ 	.byte	0x03, 0x50
        /*004a*/ 	.short	0x0000


	//----- nvinfo : EIATTR_MAXREG_COUNT
	.align		4
        /*004c*/ 	.byte	0x03, 0x1b
        /*004e*/ 	.short	0x00ff


	//----- nvinfo : EIATTR_MERCURY_ISA_VERSION
	.align		4
        /*0050*/ 	.byte	0x03, 0x5f
        /*0052*/ 	.short	0x0101


	//----- nvinfo : EIATTR_VRC_CTA_INIT_COUNT
	.align		4
        /*0054*/ 	.byte	0x02, 0x4a
	.zero		1
	.zero		1


	//----- nvinfo : EIATTR_EXIT_INSTR_OFFSETS
	.align		4
        /*0058*/ 	.byte	0x04, 0x1c
        /*005a*/ 	.short	(.L_101 - .L_100)


	//   ....[0]....
.L_100:
        /*005c*/ 	.word	0x00000120


	//   ....[1]....
        /*0060*/ 	.word	0x00000850


	//----- nvinfo : EIATTR_CRS_STACK_SIZE
	.align		4
.L_101:
        /*0064*/ 	.byte	0x04, 0x1e
        /*0066*/ 	.short	(.L_103 - .L_102)
.L_102:
        /*0068*/ 	.word	0x00000000


	//----- nvinfo : EIATTR_CBANK_PARAM_SIZE
	.align		4
.L_103:
        /*006c*/ 	.byte	0x03, 0x19
        /*006e*/ 	.short	0x0014


	//----- nvinfo : EIATTR_PARAM_CBANK
	.align		4
        /*0070*/ 	.byte	0x04, 0x0a
        /*0072*/ 	.short	(.L_105 - .L_104)
	.align		4
.L_104:
        /*0074*/ 	.word	index@(.nv.constant0._Z10init_a_gpuPdiii)
        /*0078*/ 	.short	0x0380
        /*007a*/ 	.short	0x0014


	//----- nvinfo : EIATTR_SW_WAR
	.align		4
.L_105:
        /*007c*/ 	.byte	0x04, 0x36
        /*007e*/ 	.short	(.L_107 - .L_106)
.L_106:
        /*0080*/ 	.word	0x00000008
.L_107:


//--------------------- .nv.info._Z17max_reduction_gpuPdmm --------------------------
	.section	.nv.info._Z17max_reduction_gpuPdmm,"",@"SHT_CUDA_INFO"
	.sectionflags	@""
	.align	4


	//----- nvinfo : EIATTR_CUDA_API_VERSION
	.align		4
        /*0000*/ 	.byte	0x04, 0x37
        /*0002*/ 	.short	(.L_109 - .L_108)
.L_108:
        /*0004*/ 	.word	0x00000082


	//----- nvinfo : EIATTR_KPARAM_INFO
	.align		4
.L_109:
        /*0008*/ 	.byte	0x04, 0x17
        /*000a*/ 	.short	(.L_111 - .L_110)
.L_110:
        /*000c*/ 	.word	0x00000000
        /*0010*/ 	.short	0x0002
        /*0012*/ 	.short	0x0010
        /*0014*/ 	.byte	0x00, 0xf0, 0x21, 0x00


	//----- nvinfo : EIATTR_KPARAM_INFO
	.align		4
.L_111:
        /*0018*/ 	.byte	0x04, 0x17
        /*001a*/ 	.short	(.L_113 - .L_112)
.L_112:
        /*001c*/ 	.word	0x00000000
        /*0020*/ 	.short	0x0001
        /*0022*/ 	.short	0x0008
        /*0024*/ 	.byte	0x00, 0xf0, 0x21, 0x00


	//----- nvinfo : EIATTR_KPARAM_INFO
	.align		4
.L_113:
        /*0028*/ 	.byte	0x04, 0x17
        /*002a*/ 	.short	(.L_115 - .L_114)
.L_114:
        /*002c*/ 	.word	0x00000000
        /*0030*/ 	.short	0x0000
        /*0032*/ 	.short	0x0000
        /*0034*/ 	.byte	0x00, 0xf5, 0x21, 0x00


	//----- nvinfo : EIATTR_SPARSE_MMA_MASK
	.align		4
.L_115:
        /*0038*/ 	.byte	0x03, 0x50
        /*003a*/ 	.short	0x0000


	//----- nvinfo : EIATTR_MAXREG_COUNT
	.align		4
        /*003c*/ 	.byte	0x03, 0x1b
        /*003e*/ 	.short	0x00ff


	//----- nvinfo : EIATTR_MERCURY_ISA_VERSION
	.align		4
        /*0040*/ 	.byte	0x03, 0x5f
        /*0042*/ 	.short	0x0101


	//----- nvinfo : EIATTR_VRC_CTA_INIT_COUNT
	.align		4
        /*0044*/ 	.byte	0x02, 0x4a
	.zero		1
	.zero		1


	//----- nvinfo : EIATTR_EXIT_INSTR_OFFSETS
	.align		4
        /*0048*/ 	.byte	0x04, 0x1c
        /*004a*/ 	.short	(.L_117 - .L_116)


	//   ....[0]....
.L_116:
        /*004c*/ 	.word	0x000000e0


	//   ....[1]....
        /*0050*/ 	.word	0x000001b0


	//----- nvinfo : EIATTR_CBANK_PARAM_SIZE
	.align		4
.L_117:
        /*0054*/ 	.byte	0x03, 0x19
        /*0056*/ 	.short	0x0018


	//----- nvinfo : EIATTR_PARAM_CBANK
	.align		4
        /*0058*/ 	.byte	0x04, 0x0a
        /*005a*/ 	.short	(.L_119 - .L_118)
	.align		4
.L_118:
        /*005c*/ 	.word	index@(.nv.constant0._Z17max_reduction_gpuPdmm)
        /*0060*/ 	.short	0x0380
        /*0062*/ 	.short	0x0018


	//----- nvinfo : EIATTR_SW_WAR
	.align		4
.L_119:
        /*0064*/ 	.byte	0x04, 0x36
        /*0066*/ 	.short	(.L_121 - .L_120)
.L_120:
        /*0068*/ 	.word	0x00000008
.L_121:


//--------------------- .nv.info._Z10calc_c_gpuPdS_S_mmm --------------------------
	.section	.nv.info._Z10calc_c_gpuPdS_S_mmm,"",@"SHT_CUDA_INFO"
	.sectionflags	@""
	.align	4


	//----- nvinfo : EIATTR_CUDA_API_VERSION
	.align		4
        /*0000*/ 	.byte	0x04, 0x37
        /*0002*/ 	.short	(.L_123 - .L_122)
.L_122:
        /*0004*/ 	.word	0x00000082


	//----- nvinfo : EIATTR_KPARAM_INFO
	.align		4
.L_123:
        /*0008*/ 	.byte	0x04, 0x17
        /*000a*/ 	.short	(.L_125 - .L_124)
.L_124:
        /*000c*/ 	.word	0x00000000
        /*0010*/ 	.short	0x0005
        /*0012*/ 	.short	0x0028
        /*0014*/ 	.byte	0x00, 0xf0, 0x21, 0x00


	//----- nvinfo : EIATTR_KPARAM_INFO
	.align		4
.L_125:
        /*0018*/ 	.byte	0x04, 0x17
        /*001a*/ 	.short	(.L_127 - .L_126)
.L_126:
        /*001c*/ 	.word	0x00000000
        /*0020*/ 	.short	0x0004
        /*0022*/ 	.short	0x0020
        /*0024*/ 	.byte	0x00, 0xf0, 0x21, 0x00


	//----- nvinfo : EIATTR_KPARAM_INFO
	.align		4
.L_127:
        /*0028*/ 	.byte	0x04, 0x17
        /*002a*/ 	.short	(.L_129 - .L_128)
.L_128:
        /*002c*/ 	.word	0x00000000
        /*0030*/ 	.short	0x0003
        /*0032*/ 	.short	0x0018
        /*0034*/ 	.byte	0x00, 0xf0, 0x21, 0x00


	//----- nvinfo : EIATTR_KPARAM_INFO
	.align		4
.L_129:
        /*0038*/ 	.byte	0x04, 0x17
        /*003a*/ 	.short	(.L_131 - .L_130)
.L_130:
        /*003c*/ 	.word	0x00000000
        /*0040*/ 	.short	0x0002
        /*0042*/ 	.short	0x0010
        /*0044*/ 	.byte	0x00, 0xf5, 0x21, 0x00


	//----- nvinfo : EIATTR_KPARAM_INFO
	.align		4
.L_131:
        /*0048*/ 	.byte	0x04, 0x17
        /*004a*/ 	.short	(.L_133 - .L_132)
.L_132:
        /*004c*/ 	.word	0x00000000
        /*0050*/ 	.short	0x0001
        /*0052*/ 	.short	0x0008
        /*0054*/ 	.byte	0x00, 0xf5, 0x21, 0x00


	//----- nvinfo : EIATTR_KPARAM_INFO
	.align		4
.L_133:
        /*0058*/ 	.byte	0x04, 0x17
        /*005a*/ 	.short	(.L_135 - .L_134)
.L_134:
        /*005c*/ 	.word	0x00000000
        /*0060*/ 	.short	0x0000
        /*0062*/ 	.short	0x0000
        /*0064*/ 	.byte	0x00, 0xf5, 0x21, 0x00


	//----- nvinfo : EIATTR_SPARSE_MMA_MASK
	.align		4
.L_135:
        /*0068*/ 	.byte	0x03, 0x50
        /*006a*/ 	.short	0x0000


	//----- nvinfo : EIATTR_MAXREG_COUNT
	.align		4
        /*006c*/ 	.byte	0x03, 0x1b
        /*006e*/ 	.short	0x00ff


	//----- nvinfo : EIATTR_MERCURY_ISA_VERSION
	.align		4
        /*0070*/ 	.byte	0x03, 0x5f
        /*0072*/ 	.short	0x0101


	//----- nvinfo : EIATTR_VRC_CTA_INIT_COUNT
	.align		4
        /*0074*/ 	.byte	0x02, 0x4a
	.zero		1
	.zero		1


	//----- nvinfo : EIATTR_EXIT_INSTR_OFFSETS
	.align		4
        /*0078*/ 	.byte	0x04, 0x1c
        /*007a*/ 	.short	(.L_137 - .L_136)


	//   ....[0]....
.L_136:
        /*007c*/ 	.word	0x00000170


	//   ....[1]....
        /*0080*/ 	.word	0x00000240


	//   ....[2]....
        /*0084*/ 	.word	0x000003e0


	//----- nvinfo : EIATTR_CBANK_PARAM_SIZE
	.align		4
.L_137:
        /*0088*/ 	.byte	0x03, 0x19
        /*008a*/ 	.short	0x0030


	//----- nvinfo : EIATTR_PARAM_CBANK
	.align		4
        /*008c*/ 	.byte	0x04, 0x0a
        /*008e*/ 	.short	(.L_139 - .L_138)
	.align		4
.L_138:
        /*0090*/ 	.word	index@(.nv.constant0._Z10calc_c_gpuPdS_S_mmm)
        /*0094*/ 	.short	0x0380
        /*0096*/ 	.short	0x0030


	//----- nvinfo : EIATTR_SW_WAR
	.align		4
.L_139:
        /*0098*/ 	.byte	0x04, 0x36
        /*009a*/ 	.short	(.L_141 - .L_140)
.L_140:
        /*009c*/ 	.word	0x00000008
.L_141:


//--------------------- .nv.info._Z14jac_calc_b_gpuPdS_mmm --------------------------
	.section	.nv.info._Z14jac_calc_b_gpuPdS_mmm,"",@"SHT_CUDA_INFO"
	.sectionflags	@""
	.align	4


	//----- nvinfo : EIATTR_CUDA_API_VERSION
	.align		4
        /*0000*/ 	.byte	0x04, 0x37
        /*0002*/ 	.short	(.L_143 - .L_142)
.L_142:
        /*0004*/ 	.word	0x00000082


	//----- nvinfo : EIATTR_KPARAM_INFO
	.align		4
.L_143:
        /*0008*/ 	.byte	0x04, 0x17
        /*000a*/ 	.short	(.L_145 - .L_144)
.L_144:
        /*000c*/ 	.word	0x00000000
        /*0010*/ 	.short	0x0004
        /*0012*/ 	.short	0x0020
        /*0014*/ 	.byte	0x00, 0xf0, 0x21, 0x00


	//----- nvinfo : EIATTR_KPARAM_INFO
	.align		4
.L_145:
        /*0018*/ 	.byte	0x04, 0x17
        /*001a*/ 	.short	(.L_147 - .L_146)
.L_146:
        /*001c*/ 	.word	0x00000000
        /*0020*/ 	.short	0x0003
        /*0022*/ 	.short	0x0018
        /*0024*/ 	.byte	0x00, 0xf0, 0x21, 0x00


	//----- nvinfo : EIATTR_KPARAM_INFO
	.align		4
.L_147:
        /*0028*/ 	.byte	0x04, 0x17
        /*002a*/ 	.short	(.L_149 - .L_148)
.L_148:
        /*002c*/ 	.word	0x00000000
        /*0030*/ 	.short	0x0002
        /*0032*/ 	.short	0x0010
        /*0034*/ 	.byte	0x00, 0xf0, 0x21, 0x00


	//----- nvinfo : EIATTR_KPARAM_INFO
	.align		4
.L_149:
        /*0038*/ 	.byte	0x04, 0x17
        /*003a*/ 	.short	(.L_151 - .L_150)
.L_150:
        /*003c*/ 	.word	0x00000000
        /*0040*/ 	.short	0x0001
        /*0042*/ 	.short	0x0008
        /*0044*/ 	.byte	0x00, 0xf5, 0x21, 0x00


	//----- nvinfo : EIATTR_KPARAM_INFO
	.align		4
.L_151:
        /*0048*/ 	.byte	0x04, 0x17
        /*004a*/ 	.short	(.L_153 - .L_152)
.L_152:
        /*004c*/ 	.word	0x00000000
        /*0050*/ 	.short	0x0000
        /*0052*/ 	.short	0x0000
        /*0054*/ 	.byte	0x00, 0xf5, 0x21, 0x00


	//----- nvinfo : EIATTR_SPARSE_MMA_MASK
	.align		4
.L_153:
        /*0058*/ 	.byte	0x03, 0x50
        /*005a*/ 	.short	0x0000


	//----- nvinfo : EIATTR_MAXREG_COUNT
	.align		4
        /*005c*/ 	.byte	0x03, 0x1b
        /*005e*/ 	.short	0x00ff


	//----- nvinfo : EIATTR_MERCURY_ISA_VERSION
	.align		4
        /*0060*/ 	.byte	0x03, 0x5f
        /*0062*/ 	.short	0x0101


	//----- nvinfo : EIATTR_VRC_CTA_INIT_COUNT
	.align		4
        /*0064*/ 	.byte	0x02, 0x4a
	.zero		1
	.zero		1


	//----- nvinfo : EIATTR_EXIT_INSTR_OFFSETS
	.align		4
        /*0068*/ 	.byte	0x04, 0x1c
        /*006a*/ 	.short	(.L_155 - .L_154)


	//   ....[0]....
.L_154:
        /*006c*/ 	.word	0x00000190


	//   ....[1]....
        /*0070*/ 	.word	0x00000240


	//   ....[2]....
        /*0074*/ 	.word	0x000007f0


	//----- nvinfo : EIATTR_CRS_STACK_SIZE
	.align		4
.L_155:
        /*0078*/ 	.byte	0x04, 0x1e
        /*007a*/ 	.short	(.L_157 - .L_156)
.L_156:
        /*007c*/ 	.word	0x00000000


	//----- nvinfo : EIATTR_CBANK_PARAM_SIZE
	.align		4
.L_157:
        /*0080*/ 	.byte	0x03, 0x19
        /*0082*/ 	.short	0x0028


	//----- nvinfo : EIATTR_PARAM_CBANK
	.align		4
        /*0084*/ 	.byte	0x04, 0x0a
        /*0086*/ 	.short	(.L_159 - .L_158)
	.align		4
.L_158:
        /*0088*/ 	.word	index@(.nv.constant0._Z14jac_calc_b_gpuPdS_mmm)
        /*008c*/ 	.short	0x0380
        /*008e*/ 	.short	0x0028


	//----- nvinfo : EIATTR_SW_WAR
	.align		4
.L_159:
        /*0090*/ 	.byte	0x04, 0x36
        /*0092*/ 	.short	(.L_161 - .L_160)
.L_160:
        /*0094*/ 	.word	0x00000008
.L_161:


//--------------------- .nv.callgraph             --------------------------
	.section	.nv.callgraph,"",@"SHT_CUDA_CALLGRAPH"
	.align	4
	.sectionentsize	8
	.align		4
        /*0000*/ 	.word	0x00000000
	.align		4
        /*0004*/ 	.word	0xffffffff
	.align		4
        /*0008*/ 	.word	0x00000000
	.align		4
        /*000c*/ 	.word	0xfffffffe
	.align		4
        /*0010*/ 	.word	0x00000000
	.align		4
        /*0014*/ 	.word	0xfffffffd
	.align		4
        /*0018*/ 	.word	0x00000000
	.align		4
        /*001c*/ 	.word	0xfffffffc


//--------------------- .text._Z10calc_a_gpuPdS_mmmmmm --------------------------
	.section	.text._Z10calc_a_gpuPdS_mmmmmm,"ax",@progbits
	.align	128
        .global         _Z10calc_a_gpuPdS_mmmmmm
        .type           _Z10calc_a_gpuPdS_mmmmmm,@function
        .size           _Z10calc_a_gpuPdS_mmmmmm,(.L_x_45 - _Z10calc_a_gpuPdS_mmmmmm)
        .other          _Z10calc_a_gpuPdS_mmmmmm,@"STO_CUDA_ENTRY STV_DEFAULT"
_Z10calc_a_gpuPdS_mmmmmm:
.text._Z10calc_a_gpuPdS_mmmmmm:
[----:B------:R-:W-:Y:S01]  /*0000*/  LDC R1, c[0x0][0x37c] ;  /* 0x0000df00ff017b82 */ /* 0x000fe20000000800 */
[----:B------:R-:W0:Y:S07]  /*0010*/  S2R R5, SR_TID.Y ;  /* 0x0000000000057919 */ /* 0x000e2e0000002200 */
[----:B------:R-:W1:Y:S01]  /*0020*/  LDC R6, c[0x0][0x360] ;  /* 0x0000d800ff067b82 */ /* 0x000e620000000800 */
[----:B------:R-:W2:Y:S01]  /*0030*/  LDCU.128 UR4, c[0x0][0x390] ;  /* 0x00007200ff0477ac */ /* 0x000ea20008000c00 */
[----:B------:R-:W3:Y:S01]  /*0040*/  S2R R7, SR_TID.Z ;  /* 0x0000000000077919 */ /* 0x000ee20000002300 */
[----:B------:R-:W4:Y:S01]  /*0050*/  LDCU.64 UR14, c[0x0][0x3a0] ;  /* 0x00007400ff0e77ac */ /* 0x000f220008000a00 */
[----:B------:R-:W1:Y:S04]  /*0060*/  S2R R3, SR_TID.X ;  /* 0x0000000000037919 */ /* 0x000e680000002100 */
[----:B------:R-:W0:Y:S08]  /*0070*/  S2UR UR9, SR_CTAID.Y ;  /* 0x00000000000979c3 */ /* 0x000e300000002600 */
[----:B------:R-:W0:Y:S01]  /*0080*/  LDC R12, c[0x0][0x364] ;  /* 0x0000d900ff0c7b82 */ /* 0x000e220000000800 */
[----:B--2---:R-:W-:-:S04]  /*0090*/  UIADD3 UR11, UP0, UPT, UR6, -0x1, URZ ;  /* 0xffffffff060b7890 */ /* 0x004fc8000ff1e0ff */
[----:B------:R-:W-:-:S03]  /*00a0*/  UIADD3.X UR12, UPT, UPT, UR7, -0x1, URZ, UP0, !UPT ;  /* 0xffffffff070c7890 */ /* 0x000fc600087fe4ff */
[----:B------:R-:W3:Y:S01]  /*00b0*/  S2UR UR10, SR_CTAID.Z ;  /* 0x00000000000a79c3 */ /* 0x000ee20000002700 */
[----:B------:R-:W-:Y:S02]  /*00c0*/  UIADD3 UR4, UP0, UPT, UR4, -0x1, URZ ;  /* 0xffffffff04047890 */ /* 0x000fe4000ff1e0ff */
[----:B------:R-:W-:Y:S02]  /*00d0*/  IMAD.U32 R2, RZ, RZ, UR12 ;  /* 0x0000000cff027e24 */ /* 0x000fe4000f8e00ff */
[----:B------:R-:W-:-:S03]  /*00e0*/  UIADD3.X UR5, UPT, UPT, UR5, -0x1, URZ, UP0, !UPT ;  /* 0xffffffff05057890 */ /* 0x000fc600087fe4ff */
[----:B------:R-:W3:Y:S08]  /*00f0*/  LDC R0, c[0x0][0x368] ;  /* 0x0000da00ff007b82 */ /* 0x000ef00000000800 */
[----:B------:R-:W1:Y:S01]  /*0100*/  S2UR UR8, SR_CTAID.X ;  /* 0x00000000000879c3 */ /* 0x000e620000002500 */
[----:B0-----:R-:W-:Y:S01]  /*0110*/  IMAD R12, R12, UR9, R5 ;  /* 0x000000090c0c7c24 */ /* 0x001fe2000f8e0205 */
[----:B----4-:R-:W-:-:S04]  /*0120*/  UIADD3 UR9, UP1, UPT, UR14, -0x1, URZ ;  /* 0xffffffff0e097890 */ /* 0x010fc8000ff3e0ff */
[----:B------:R-:W-:-:S04]  /*0130*/  IADD3 R12, PT, PT, R12, 0x1, RZ ;  /* 0x000000010c0c7810 */ /* 0x000fc80007ffe0ff */
[----:B------:R-:W-:-:S04]  /*0140*/  ISETP.LT.U32.AND P1, PT, R12, UR11, PT ;  /* 0x0000000b0c007c0c */ /* 0x000fc8000bf21070 */
[----:B------:R-:W-:Y:S01]  /*0150*/  ISETP.GT.U32.AND.EX P1, PT, R2, RZ, PT, P1 ;  /* 0x000000ff0200720c */ /* 0x000fe20003f24110 */
[----:B---3--:R-:W-:Y:S01]  /*0160*/  IMAD R0, R0, UR10, R7 ;  /* 0x0000000a00007c24 */ /* 0x008fe2000f8e0207 */
[----:B------:R-:W-:-:S04]  /*0170*/  MOV R2, UR5 ;  /* 0x0000000500027c02 */ /* 0x000fc80008000f00 */
[----:B------:R-:W-:Y:S01]  /*0180*/  IADD3 R0, PT, PT, R0, 0x1, RZ ;  /* 0x0000000100007810 */ /* 0x000fe20007ffe0ff */
[----:B-1----:R-:W-:Y:S01]  /*0190*/  IMAD R6, R6, UR8, R3 ;  /* 0x0000000806067c24 */ /* 0x002fe2000f8e0203 */
[----:B------:R-:W-:Y:S02]  /*01a0*/  UIADD3.X UR8, UPT, UPT, UR15, -0x1, URZ, UP1, !UPT ;  /* 0xffffffff0f087890 */ /* 0x000fe40008ffe4ff */
[----:B------:R-:W-:Y:S01]  /*01b0*/  ISETP.GE.U32.AND P2, PT, R0, UR4, PT ;  /* 0x0000000400007c0c */ /* 0x000fe2000bf46070 */
[----:B------:R-:W-:-:S03]  /*01c0*/  VIADD R6, R6, 0x1 ;  /* 0x0000000106067836 */ /* 0x000fc60000000000 */
[----:B------:R-:W-:Y:S01]  /*01d0*/  ISETP.LE.U32.OR.EX P1, PT, R2, RZ, !P1, P2 ;  /* 0x000000ff0200720c */ /* 0x000fe20004f23520 */
[----:B------:R-:W-:Y:S01]  /*01e0*/  IMAD.U32 R3, RZ, RZ, UR8 ;  /* 0x00000008ff037e24 */ /* 0x000fe2000f8e00ff */
[----:B------:R-:W-:-:S04]  /*01f0*/  ISETP.GE.U32.AND P0, PT, R6, UR9, PT ;  /* 0x0000000906007c0c */ /* 0x000fc8000bf06070 */
[----:B------:R-:W-:-:S13]  /*0200*/  ISETP.LE.U32.OR.EX P0, PT, R3, RZ, P1, P0 ;  /* 0x000000ff0300720c */ /* 0x000fda0000f03500 */
[----:B------:R-:W-:Y:S05]  /*0210*/  @P0 EXIT ;  /* 0x000000000000094d */ /* 0x000fea0003800000 */
[----:B------:R-:W0:Y:S01]  /*0220*/  LDCU.128 UR8, c[0x0][0x3b0] ;  /* 0x00007600ff0877ac */ /* 0x000e220008000c00 */
[----:B------:R-:W-:Y:S01]  /*0230*/  HFMA2 R17, -RZ, RZ, 0, 0 ;  /* 0x00000000ff117431 */ /* 0x000fe200000001ff */
[----:B------:R-:W-:Y:S02]  /*0240*/  SHF.R.U64 R7, R0, 0x1, RZ ;  /* 0x0000000100077819 */ /* 0x000fe400000012ff */
[----:B------:R-:W-:Y:S01]  /*0250*/  SHF.R.U64 R16, R12, 0x1, RZ ;  /* 0x000000010c107819 */ /* 0x000fe200000012ff */
[----:B------:R-:W1:Y:S01]  /*0260*/  LDCU.128 UR16, c[0x0][0x380] ;  /* 0x00007000ff1077ac */ /* 0x000e620008000c00 */
[----:B------:R-:W-:Y:S02]  /*0270*/  SHF.R.U64 R10, R6, 0x1, RZ ;  /* 0x00000001060a7819 */ /* 0x000fe400000012ff */
[----:B------:R-:W-:Y:S01]  /*0280*/  IADD3 R8, P1, PT, R12, -R16, RZ ;  /* 0x800000100c087210 */ /* 0x000fe20007f3e0ff */
[----:B------:R-:W2:Y:S01]  /*0290*/  LDCU.64 UR4, c[0x0][0x358] ;  /* 0x00006b00ff0477ac */ /* 0x000ea20008000a00 */
[----:B------:R-:W-:-:S02]  /*02a0*/  IADD3 R18, P0, PT, R6, -R10, RZ ;  /* 0x8000000a06127210 */ /* 0x000fc40007f1e0ff */
[----:B------:R-:W-:Y:S01]  /*02b0*/  MOV R11, RZ ;  /* 0x000000ff000b7202 */ /* 0x000fe20000000f00 */
[----:B------:R-:W-:Y:S01]  /*02c0*/  IMAD.X R9, RZ, RZ, -0x1, P1 ;  /* 0xffffffffff097424 */ /* 0x000fe200008e06ff */
[----:B------:R-:W-:Y:S02]  /*02d0*/  IADD3.X R19, PT, PT, RZ, -0x1, RZ, P0, !PT ;  /* 0xffffffffff137810 */ /* 0x000fe400007fe4ff */
[----:B------:R-:W-:Y:S01]  /*02e0*/  IADD3 R5, P2, PT, R0, -R7, RZ ;  /* 0x8000000700057210 */ /* 0x000fe20007f5e0ff */
[C---:B0-----:R-:W-:Y:S02]  /*02f0*/  IMAD R23, R7.reuse, UR9, RZ ;  /* 0x0000000907177c24 */ /* 0x041fe4000f8e02ff */
[----:B------:R-:W-:Y:S01]  /*0300*/  IMAD.WIDE.U32 R20, R7, UR8, R16 ;  /* 0x0000000807147c25 */ /* 0x000fe2000f8e0010 */
[----:B------:R-:W-:-:S03]  /*0310*/  IADD3.X R4, PT, PT, RZ, -0x1, RZ, P2, !PT ;  /* 0xffffffffff047810 */ /* 0x000fc600017fe4ff */
[----:B------:R-:W-:Y:S02]  /*0320*/  IMAD.IADD R2, R21, 0x1, R23 ;  /* 0x0000000115027824 */ /* 0x000fe400078e0217 */
[----:B------:R-:W-:-:S04]  /*0330*/  IMAD.WIDE.U32 R14, R20, UR10, R10 ;  /* 0x0000000a140e7c25 */ /* 0x000fc8000f8e000a */
[----:B------:R-:W-:Y:S01]  /*0340*/  IMAD R13, R2, UR10, RZ ;  /* 0x0000000a020d7c24 */ /* 0x000fe2000f8e02ff */
[----:B-1----:R-:W-:Y:S01]  /*0350*/  LEA R24, P0, R14, UR16, 0x3 ;  /* 0x000000100e187c11 */ /* 0x002fe2000f8018ff */
[----:B------:R-:W-:-:S04]  /*0360*/  IMAD.WIDE.U32 R2, R7, UR8, R8 ;  /* 0x0000000807027c25 */ /* 0x000fc8000f8e0008 */
[C---:B------:R-:W-:Y:S01]  /*0370*/  IMAD R13, R20.reuse, UR11, R13 ;  /* 0x0000000b140d7c24 */ /* 0x040fe2000f8e020d */
[----:B------:R-:W-:Y:S01]  /*0380*/  IADD3 R3, PT, PT, R23, R3, RZ ;  /* 0x0000000317037210 */ /* 0x000fe20007ffe0ff */
[----:B------:R-:W-:-:S04]  /*0390*/  IMAD.WIDE.U32 R20, R20, UR10, R18 ;  /* 0x0000000a14147c25 */ /* 0x000fc8000f8e0012 */
[----:B------:R-:W-:Y:S01]  /*03a0*/  IMAD R3, R3, UR10, RZ ;  /* 0x0000000a03037c24 */ /* 0x000fe2000f8e02ff */
[----:B------:R-:W-:Y:S01]  /*03b0*/  LEA R22, P1, R20, UR16, 0x3 ;  /* 0x0000001014167c11 */ /* 0x000fe2000f8218ff */
[----:B------:R-:W-:Y:S02]  /*03c0*/  IMAD.IADD R15, R15, 0x1, R13 ;  /* 0x000000010f0f7824 */ /* 0x000fe400078e020d */
[----:B------:R-:W-:Y:S02]  /*03d0*/  IMAD.IADD R13, R13, 0x1, R21 ;  /* 0x000000010d0d7824 */ /* 0x000fe400078e0215 */
[----:B------:R-:W-:Y:S01]  /*03e0*/  IMAD.WIDE.U32 R26, R2, UR10, R10 ;  /* 0x0000000a021a7c25 */ /* 0x000fe2000f8e000a */
[----:B------:R-:W-:Y:S02]  /*03f0*/  LEA.HI.X R25, R14, UR17, R15, 0x3, P0 ;  /* 0x000000110e197c11 */ /* 0x000fe400080f1c0f */
[----:B------:R-:W-:Y:S01]  /*0400*/  LEA.HI.X R23, R20, UR17, R13, 0x3, P1 ;  /* 0x0000001114177c11 */ /* 0x000fe200088f1c0d */
[----:B------:R-:W-:Y:S01]  /*0410*/  IMAD R3, R2, UR11, R3 ;  /* 0x0000000b02037c24 */ /* 0x000fe2000f8e0203 */
[----:B------:R-:W-:Y:S01]  /*0420*/  LEA R14, P0, R26, UR16, 0x3 ;  /* 0x000000101a0e7c11 */ /* 0x000fe2000f8018ff */
[----:B------:R-:W-:Y:S01]  /*0430*/  IMAD R4, R4, UR8, RZ ;  /* 0x0000000804047c24 */ /* 0x000fe2000f8e02ff */
[----:B--2---:R-:W2:Y:S01]  /*0440*/  LDG.E.64 R24, desc[UR4][R24.64] ;  /* 0x0000000418187981 */ /* 0x004ea2000c1e1b00 */
[----:B------:R-:W-:-:S02]  /*0450*/  IMAD R21, R7, UR8, R8 ;  /* 0x0000000807157c24 */ /* 0x000fc4000f8e0208 */
[----:B------:R-:W-:Y:S01]  /*0460*/  IMAD.IADD R7, R27, 0x1, R3 ;  /* 0x000000011b077824 */ /* 0x000fe200078e0203 */
[----:B------:R-:W2:Y:S01]  /*0470*/  LDG.E.64 R22, desc[UR4][R22.64] ;  /* 0x0000000416167981 */ /* 0x000ea2000c1e1b00 */
[----:B------:R-:W-:-:S03]  /*0480*/  IMAD.WIDE.U32 R16, R5, UR8, R16 ;  /* 0x0000000805107c25 */ /* 0x000fc6000f8e0010 */
[----:B------:R-:W-:Y:S01]  /*0490*/  LEA.HI.X R15, R26, UR17, R7, 0x3, P0 ;  /* 0x000000111a0f7c11 */ /* 0x000fe200080f1c07 */
[----:B------:R-:W-:Y:S02]  /*04a0*/  IMAD R2, R5, UR9, R4 ;  /* 0x0000000905027c24 */ /* 0x000fe4000f8e0204 */
[----:B------:R-:W-:-:S03]  /*04b0*/  IMAD.WIDE.U32 R20, R21, UR10, R18 ;  /* 0x0000000a15147c25 */ /* 0x000fc6000f8e0012 */
[----:B------:R-:W-:Y:S01]  /*04c0*/  IADD3 R7, PT, PT, R17, R2, RZ ;  /* 0x0000000211077210 */ /* 0x000fe20007ffe0ff */
[----:B------:R-:W-:Y:S01]  /*04d0*/  IMAD.IADD R3, R3, 0x1, R21 ;  /* 0x0000000103037824 */ /* 0x000fe200078e0215 */
[C---:B------:R-:W-:Y:S01]  /*04e0*/  LEA R4, P0, R20.reuse, UR16, 0x3 ;  /* 0x0000001014047c11 */ /* 0x040fe2000f8018ff */
[----:B------:R-:W-:Y:S01]  /*04f0*/  IMAD.WIDE.U32 R8, R5, UR8, R8 ;  /* 0x0000000805087c25 */ /* 0x000fe2000f8e0008 */
[----:B------:R-:W3:Y:S02]  /*0500*/  LDG.E.64 R14, desc[UR4][R14.64] ;  /* 0x000000040e0e7981 */ /* 0x000ee4000c1e1b00 */
[----:B------:R-:W-:Y:S01]  /*0510*/  LEA.HI.X R5, R20, UR17, R3, 0x3, P0 ;  /* 0x0000001114057c11 */ /* 0x000fe200080f1c03 */
[----:B------:R-:W-:Y:S02]  /*0520*/  IMAD R3, R7, UR10, RZ ;  /* 0x0000000a07037c24 */ /* 0x000fe4000f8e02ff */
[----:B------:R-:W-:Y:S01]  /*0530*/  IMAD.WIDE.U32 R20, R16, UR10, R10 ;  /* 0x0000000a10147c25 */ /* 0x000fe2000f8e000a */
[----:B------:R-:W-:-:S02]  /*0540*/  IADD3 R2, PT, PT, R2, R9, RZ ;  /* 0x0000000902027210 */ /* 0x000fc40007ffe0ff */
[----:B------:R-:W4:Y:S01]  /*0550*/  LDG.E.64 R4, desc[UR4][R4.64] ;  /* 0x0000000404047981 */ /* 0x000f22000c1e1b00 */
[----:B------:R-:W-:Y:S01]  /*0560*/  IMAD R3, R16, UR11, R3 ;  /* 0x0000000b10037c24 */ /* 0x000fe2000f8e0203 */
[----:B------:R-:W-:-:S03]  /*0570*/  LEA R26, P0, R20, UR16, 0x3 ;  /* 0x00000010141a7c11 */ /* 0x000fc6000f8018ff */
[----:B------:R-:W-:Y:S02]  /*0580*/  IMAD.IADD R7, R21, 0x1, R3 ;  /* 0x0000000115077824 */ /* 0x000fe400078e0203 */
[----:B------:R-:W-:-:S03]  /*0590*/  IMAD.WIDE.U32 R16, R16, UR10, R18 ;  /* 0x0000000a10107c25 */ /* 0x000fc6000f8e0012 */
[----:B------:R-:W-:Y:S01]  /*05a0*/  LEA.HI.X R27, R20, UR17, R7, 0x3, P0 ;  /* 0x00000011141b7c11 */ /* 0x000fe200080f1c07 */
[----:B------:R-:W-:Y:S01]  /*05b0*/  IMAD R7, R2, UR10, RZ ;  /* 0x0000000a02077c24 */ /* 0x000fe2000f8e02ff */
[----:B------:R-:W-:Y:S02]  /*05c0*/  LEA R20, P0, R16, UR16, 0x3 ;  /* 0x0000001010147c11 */ /* 0x000fe4000f8018ff */
[----:B------:R-:W-:Y:S01]  /*05d0*/  IADD3 R3, PT, PT, R3, R17, RZ ;  /* 0x0000001103037210 */ /* 0x000fe20007ffe0ff */
[----:B------:R-:W-:Y:S01]  /*05e0*/  IMAD.WIDE.U32 R10, R8, UR10, R10 ;  /* 0x0000000a080a7c25 */ /* 0x000fe2000f8e000a */
[----:B------:R-:W5:Y:S02]  /*05f0*/  LDG.E.64 R26, desc[UR4][R26.64] ;  /* 0x000000041a1a7981 */ /* 0x000f64000c1e1b00 */
[----:B------:R-:W-:Y:S01]  /*0600*/  LEA.HI.X R21, R16, UR17, R3, 0x3, P0 ;  /* 0x0000001110157c11 */ /* 0x000fe200080f1c03 */
[----:B------:R-:W-:Y:S01]  /*0610*/  IMAD R7, R8, UR11, R7 ;  /* 0x0000000b08077c24 */ /* 0x000fe2000f8e0207 */
[----:B------:R-:W-:-:S03]  /*0620*/  LEA R2, P0, R10, UR16, 0x3 ;  /* 0x000000100a027c11 */ /* 0x000fc6000f8018ff */
[----:B------:R-:W-:Y:S01]  /*0630*/  IMAD.IADD R3, R11, 0x1, R7 ;  /* 0x000000010b037824 */ /* 0x000fe200078e0207 */
[----:B------:R-:W5:Y:S01]  /*0640*/  LDG.E.64 R20, desc[UR4][R20.64] ;  /* 0x0000000414147981 */ /* 0x000f62000c1e1b00 */
[----:B------:R-:W-:-:S03]  /*0650*/  IMAD.WIDE.U32 R8, R8, UR10, R18 ;  /* 0x0000000a08087c25 */ /* 0x000fc6000f8e0012 */
[----:B------:R-:W-:Y:S02]  /*0660*/  LEA.HI.X R3, R10, UR17, R3, 0x3, P0 ;  /* 0x000000110a037c11 */ /* 0x000fe400080f1c03 */
[C---:B------:R-:W-:Y:S02]  /*0670*/  LEA R10, P0, R8.reuse, UR16, 0x3 ;  /* 0x00000010080a7c11 */ /* 0x040fe4000f8018ff */
[----:B------:R-:W-:Y:S02]  /*0680*/  IADD3 R7, PT, PT, R7, R9, RZ ;  /* 0x0000000907077210 */ /* 0x000fe40007ffe0ff */
[----:B------:R-:W5:Y:S02]  /*0690*/  LDG.E.64 R2, desc[UR4][R2.64] ;  /* 0x0000000402027981 */ /* 0x000f64000c1e1b00 */
[----:B------:R-:W-:-:S05]  /*06a0*/  LEA.HI.X R11, R8, UR17, R7, 0x3, P0 ;  /* 0x00000011080b7c11 */ /* 0x000fca00080f1c07 */
[----:B------:R-:W5:Y:S01]  /*06b0*/  LDG.E.64 R8, desc[UR4][R10.64] ;  /* 0x000000040a087981 */ /* 0x000f62000c1e1b00 */
[----:B------:R-:W-:Y:S02]  /*06c0*/  IMAD.MOV.U32 R13, RZ, RZ, RZ ;  /* 0x000000ffff0d7224 */ /* 0x000fe400078e00ff */
[----:B------:R-:W-:Y:S01]  /*06d0*/  IMAD.WIDE.U32 R12, R0, UR6, R12 ;  /* 0x00000006000c7c25 */ /* 0x000fe2000f8e000c */
[----:B------:R-:W-:-:S03]  /*06e0*/  MOV R7, RZ ;  /* 0x000000ff00077202 */ /* 0x000fc60000000f00 */
[----:B------:R-:W-:Y:S02]  /*06f0*/  IMAD R0, R0, UR7, R13 ;  /* 0x0000000700007c24 */ /* 0x000fe4000f8e020d */
[----:B------:R-:W-:Y:S01]  /*0700*/  IMAD.WIDE.U32 R6, R12, UR14, R6 ;  /* 0x0000000e0c067c25 */ /* 0x000fe2000f8e0006 */
[----:B--2---:R-:W-:-:S08]  /*0710*/  DADD R22, R24, R22 ;  /* 0x0000000018167229 */ /* 0x004fd00000000016 */
[----:B---3--:R-:W-:-:S08]  /*0720*/  DADD R14, R22, R14 ;  /* 0x00000000160e7229 */ /* 0x008fd0000000000e */
[----:B----4-:R-:W-:-:S08]  /*0730*/  DADD R4, R14, R4 ;  /* 0x000000000e047229 */ /* 0x010fd00000000004 */
[----:B-----5:R-:W-:-:S08]  /*0740*/  DADD R4, R4, R26 ;  /* 0x0000000004047229 */ /* 0x020fd0000000001a */
[----:B------:R-:W-:-:S08]  /*0750*/  DADD R4, R4, R20 ;  /* 0x0000000004047229 */ /* 0x000fd00000000014 */
[----:B------:R-:W-:Y:S01]  /*0760*/  DADD R2, R4, R2 ;  /* 0x0000000004027229 */ /* 0x000fe20000000002 */
[----:B------:R-:W-:-:S04]  /*0770*/  IMAD R5, R0, UR14, RZ ;  /* 0x0000000e00057c24 */ /* 0x000fc8000f8e02ff */
[----:B------:R-:W-:-:S03]  /*0780*/  IMAD R5, R12, UR15, R5 ;  /* 0x0000000f0c057c24 */ /* 0x000fc6000f8e0205 */
[----:B------:R-:W-:Y:S01]  /*0790*/  DADD R2, R2, R8 ;  /* 0x0000000002027229 */ /* 0x000fe20000000008 */
[----:B------:R-:W-:Y:S02]  /*07a0*/  LEA R4, P0, R6, UR18, 0x3 ;  /* 0x0000001206047c11 */ /* 0x000fe4000f8018ff */
[----:B------:R-:W-:-:S05]  /*07b0*/  IADD3 R5, PT, PT, R7, R5, RZ ;  /* 0x0000000507057210 */ /* 0x000fca0007ffe0ff */
[----:B------:R-:W-:Y:S01]  /*07c0*/  DMUL R2, R2, 0.125 ;  /* 0x3fc0000002027828 */ /* 0x000fe20000000000 */
[----:B------:R-:W-:-:S06]  /*07d0*/  LEA.HI.X R5, R6, UR19, R5, 0x3, P0 ;  /* 0x0000001306057c11 */ /* 0x000fcc00080f1c05 */
[----:B------:R-:W-:Y:S01]  /*07e0*/  STG.E.64 desc[UR4][R4.64], R2 ;  /* 0x0000000204007986 */ /* 0x000fe2000c101b04 */
[----:B------:R-:W-:Y:S05]  /*07f0*/  EXIT ;  /* 0x000000000000794d */ /* 0x000fea0003800000 */
.L_x_0:
[----:B------:R-:W-:-:S00]  /*0800*/  BRA `(.L_x_0) ;  /* 0xfffffffc00fc7947 */ /* 0x000fc0000383ffff */
[----:B------:R-:W-:-:S00]  /*0810*/  NOP ;  /* 0x0000000000007918 */ /* 0x000fc00000000000 */
        /* <DEDUP_REMOVED lines=14> */
.L_x_45:


//--------------------- .text._Z11calc_a2_gpuPdS_mmmmmm --------------------------
	.section	.text._Z11calc_a2_gpuPdS_mmmmmm,"ax",@progbits
	.align	128
        .global         _Z11calc_a2_gpuPdS_mmmmmm
        .type           _Z11calc_a2_gpuPdS_mmmmmm,@function
        .size           _Z11calc_a2_gpuPdS_mmmmmm,(.L_x_46 - _Z11calc_a2_gpuPdS_mmmmmm)
        .other          _Z11calc_a2_gpuPdS_mmmmmm,@"STO_CUDA_ENTRY STV_DEFAULT"
_Z11calc_a2_gpuPdS_mmmmmm:
.text._Z11calc_a2_gpuPdS_mmmmmm:
        /* <DEDUP_REMOVED lines=8> */
[----:B------:R-:W0:Y:S08]  /*0080*/  LDC R4, c[0x0][0x364] ;  /* 0x0000d900ff047b82 */ /* 0x000e300000000800 */
[----:B------:R-:W3:Y:S08]  /*0090*/  S2UR UR6, SR_CTAID.Z ;  /* 0x00000000000679c3 */ /* 0x000ef00000002700 */
[----:B------:R-:W3:Y:S08]  /*00a0*/  LDC R0, c[0x0][0x368] ;  /* 0x0000da00ff007b82 */ /* 0x000ef00000000800 */
[----:B------:R-:W1:Y:S01]  /*00b0*/  S2UR UR4, SR_CTAID.X ;  /* 0x00000000000479c3 */ /* 0x000e620000002500 */
[----:B0-----:R-:W-:-:S05]  /*00c0*/  IMAD R4, R4, UR5, R3 ;  /* 0x0000000504047c24 */ /* 0x001fca000f8e0203 */
[----:B--2---:R-:W-:-:S04]  /*00d0*/  ISETP.GE.U32.AND P0, PT, R4, UR8, PT ;  /* 0x0000000804007c0c */ /* 0x004fc8000bf06070 */
[----:B------:R-:W-:Y:S01]  /*00e0*/  ISETP.GE.U32.AND.EX P0, PT, RZ, UR9, PT, P0 ;  /* 0x00000009ff007c0c */ /* 0x000fe2000bf06100 */
[----:B---3--:R-:W-:-:S05]  /*00f0*/  IMAD R3, R0, UR6, R7 ;  /* 0x0000000600037c24 */ /* 0x008fca000f8e0207 */
[----:B----4-:R-:W-:Y:S01]  /*0100*/  ISETP.GE.U32.AND P1, PT, R3, UR12, PT ;  /* 0x0000000c03007c0c */ /* 0x010fe2000bf26070 */
[----:B-1----:R-:W-:-:S03]  /*0110*/  IMAD R2, R2, UR4, R5 ;  /* 0x0000000402027c24 */ /* 0x002fc6000f8e0205 */
[----:B------:R-:W-:Y:S02]  /*0120*/  ISETP.GE.U32.OR.EX P0, PT, RZ, UR13, P0, P1 ;  /* 0x0000000dff007c0c */ /* 0x000fe40008706510 */
[----:B------:R-:W-:-:S04]  /*0130*/  ISETP.GE.U32.AND P2, PT, R2, UR10, PT ;  /* 0x0000000a02007c0c */ /* 0x000fc8000bf46070 */
[----:B------:R-:W-:-:S13]  /*0140*/  ISETP.GE.U32.OR.EX P0, PT, RZ, UR11, P0, P2 ;  /* 0x0000000bff007c0c */ /* 0x000fda0008706520 */
[----:B------:R-:W-:Y:S05]  /*0150*/  @P0 EXIT ;  /* 0x000000000000094d */ /* 0x000fea0003800000 */
[C---:B------:R-:W-:Y:S01]  /*0160*/  IMAD.SHL.U32 R0, R3.reuse, 0x2, RZ ;  /* 0x0000000203007824 */ /* 0x040fe200078e00ff */
[----:B------:R-:W-:Y:S01]  /*0170*/  SHF.R.U32.HI R6, RZ, 0x1f, R3 ;  /* 0x0000001fff067819 */ /* 0x000fe20000011603 */
[----:B------:R-:W-:Y:S01]  /*0180*/  IMAD.SHL.U32 R11, R3, 0x2, RZ ;  /* 0x00000002030b7824 */ /* 0x000fe200078e00ff */
[----:B------:R-:W0:Y:S01]  /*0190*/  LDCU.64 UR4, c[0x0][0x358] ;  /* 0x00006b00ff0477ac */ /* 0x000e220008000a00 */
[----:B------:R-:W-:Y:S01]  /*01a0*/  BSSY.RECONVERGENT B0, `(.L_x_1) ;  /* 0x0000097000007945 */ /* 0x000fe20003800200 */
[----:B------:R-:W-:-:S04]  /*01b0*/  LOP3.LUT R0, R0, 0x1, RZ, 0xfc, !PT ;  /* 0x0000000100007812 */ /* 0x000fc800078efcff */
[----:B------:R-:W-:-:S04]  /*01c0*/  ISETP.GE.U32.AND P0, PT, R0, R11, PT ;  /* 0x0000000b0000720c */ /* 0x000fc80003f06070 */
[----:B------:R-:W-:Y:S02]  /*01d0*/  ISETP.GE.U32.AND.EX P0, PT, R6, RZ, PT, P0 ;  /* 0x000000ff0600720c */ /* 0x000fe40003f06100 */
[----:B------:R-:W-:-:S11]  /*01e0*/  CS2R R6, SRZ ;  /* 0x0000000000067805 */ /* 0x000fd6000001ff00 */
[----:B0-----:R-:W-:Y:S05]  /*01f0*/  @!P0 BRA `(.L_x_2) ;  /* 0x0000000800448947 */ /* 0x001fea0003800000 */
[C---:B------:R-:W-:Y:S01]  /*0200*/  IMAD.SHL.U32 R0, R4.reuse, 0x2, RZ ;  /* 0x0000000204007824 */ /* 0x040fe200078e00ff */
[----:B------:R-:W0:Y:S01]  /*0210*/  LDC.64 R6, c[0x0][0x398] ;  /* 0x0000e600ff067b82 */ /* 0x000e220000000a00 */
[----:B------:R-:W-:Y:S01]  /*0220*/  IMAD.SHL.U32 R23, R4, 0x2, RZ ;  /* 0x0000000204177824 */ /* 0x000fe200078e00ff */
[----:B------:R-:W-:Y:S01]  /*0230*/  BSSY.RECONVERGENT B1, `(.L_x_3) ;  /* 0x000004b000017945 */ /* 0x000fe20003800200 */
[----:B------:R-:W-:Y:S01]  /*0240*/  IMAD.SHL.U32 R15, R2, 0x2, RZ ;  /* 0x00000002020f7824 */ /* 0x000fe200078e00ff */
[----:B------:R-:W-:Y:S01]  /*0250*/  LOP3.LUT R0, R0, 0x1, RZ, 0xfc, !PT ;  /* 0x0000000100007812 */ /* 0x000fe200078efcff */
[----:B------:R-:W-:Y:S01]  /*0260*/  IMAD.SHL.U32 R22, R2, 0x2, RZ ;  /* 0x0000000202167824 */ /* 0x000fe200078e00ff */
[----:B------:R-:W-:Y:S01]  /*0270*/  SHF.R.U32.HI R17, RZ, 0x1f, R2 ;  /* 0x0000001fff117819 */ /* 0x000fe20000011602 */
[----:B------:R-:W-:Y:S01]  /*0280*/  IMAD.MOV.U32 R16, RZ, RZ, RZ ;  /* 0x000000ffff107224 */ /* 0x000fe200078e00ff */
[----:B------:R-:W1:Y:S01]  /*0290*/  LDC.64 R18, c[0x0][0x3a0] ;  /* 0x0000e800ff127b82 */ /* 0x000e620000000a00 */
[----:B------:R-:W-:-:S02]  /*02a0*/  ISETP.GE.U32.AND P0, PT, R0, R23, PT ;  /* 0x000000170000720c */ /* 0x000fc40003f06070 */
[----:B------:R-:W-:Y:S02]  /*02b0*/  SHF.R.U32.HI R0, RZ, 0x1f, R4 ;  /* 0x0000001fff007819 */ /* 0x000fe40000011604 */
[----:B------:R-:W-:Y:S02]  /*02c0*/  LOP3.LUT R15, R15, 0x1, RZ, 0xfc, !PT ;  /* 0x000000010f0f7812 */ /* 0x000fe400078efcff */
[----:B------:R-:W-:Y:S02]  /*02d0*/  ISETP.GE.U32.AND.EX P0, PT, R0, RZ, PT, P0 ;  /* 0x000000ff0000720c */ /* 0x000fe40003f06100 */
[----:B------:R-:W-:Y:S02]  /*02e0*/  SHF.R.S32.HI R14, RZ, 0x1f, R22 ;  /* 0x0000001fff0e7819 */ /* 0x000fe40000011416 */
[----:B0-----:R-:W-:Y:S02]  /*02f0*/  IADD3 R21, P1, PT, R6, -0x1, RZ ;  /* 0xffffffff06157810 */ /* 0x001fe40007f3e0ff */
[----:B-1----:R-:W-:-:S02]  /*0300*/  IADD3 R20, P2, PT, R18, -0x1, RZ ;  /* 0xffffffff12147810 */ /* 0x002fc40007f5e0ff */
[----:B------:R-:W-:Y:S02]  /*0310*/  IADD3.X R18, PT, PT, R7, -0x1, RZ, P1, !PT ;  /* 0xffffffff07127810 */ /* 0x000fe40000ffe4ff */
[----:B------:R-:W-:-:S03]  /*0320*/  IADD3.X R19, PT, PT, R19, -0x1, RZ, P2, !PT ;  /* 0xffffffff13137810 */ /* 0x000fc600017fe4ff */
[----:B------:R-:W-:Y:S06]  /*0330*/  @!P0 BRA `(.L_x_4) ;  /* 0x0000000000e88947 */ /* 0x000fec0003800000 */
[----:B------:R-:W-:Y:S01]  /*0340*/  ISETP.GE.U32.AND P1, PT, R15, R22, PT ;  /* 0x000000160f00720c */ /* 0x000fe20003f26070 */
[----:B------:R-:W-:Y:S01]  /*0350*/  BSSY.RECONVERGENT B2, `(.L_x_5) ;  /* 0x000001d000027945 */ /* 0x000fe20003800200 */
[----:B------:R-:W-:Y:S02]  /*0360*/  IMAD.MOV.U32 R16, RZ, RZ, RZ ;  /* 0x000000ffff107224 */ /* 0x000fe400078e00ff */
[----:B------:R-:W-:-:S13]  /*0370*/  ISETP.GE.U32.AND.EX P1, PT, R17, R14, PT, P1 ;  /* 0x0000000e1100720c */ /* 0x000fda0003f26110 */
[----:B------:R-:W-:Y:S05]  /*0380*/  @!P1 BRA `(.L_x_6) ;  /* 0x0000000000649947 */ /* 0x000fea0003800000 */
[----:B------:R-:W-:Y:S02]  /*0390*/  IMAD.MOV.U32 R16, RZ, RZ, RZ ;  /* 0x000000ffff107224 */ /* 0x000fe400078e00ff */
[----:B------:R-:W-:Y:S02]  /*03a0*/  IMAD.MOV.U32 R26, RZ, RZ, R22 ;  /* 0x000000ffff1a7224 */ /* 0x000fe400078e0016 */
[----:B------:R-:W-:Y:S02]  /*03b0*/  IMAD.MOV.U32 R28, RZ, RZ, R14 ;  /* 0x000000ffff1c7224 */ /* 0x000fe400078e000e */
[----:B------:R-:W-:-:S07]  /*03c0*/  IMAD.MOV.U32 R6, RZ, RZ, R22 ;  /* 0x000000ffff067224 */ /* 0x000fce00078e0016 */
.L_x_7:
[----:B------:R-:W-:Y:S01]  /*03d0*/  IMAD.MOV.U32 R7, RZ, RZ, R26 ;  /* 0x000000ffff077224 */ /* 0x000fe200078e001a */
[C---:B------:R-:W-:Y:S01]  /*03e0*/  LOP3.LUT R25, R6.reuse, 0x1, RZ, 0xc0, !PT ;  /* 0x0000000106197812 */ /* 0x040fe200078ec0ff */
[----:B------:R-:W-:Y:S02]  /*03f0*/  IMAD.MOV.U32 R24, RZ, RZ, R28 ;  /* 0x000000ffff187224 */ /* 0x000fe400078e001c */
[----:B------:R-:W-:Y:S01]  /*0400*/  VIADD R26, R6, 0x1 ;  /* 0x00000001061a7836 */ /* 0x000fe20000000000 */
[----:B------:R-:W-:-:S03]  /*0410*/  ISETP.NE.U32.AND P2, PT, R20, R7, PT ;  /* 0x000000071400720c */ /* 0x000fc60003f45070 */
[--C-:B------:R-:W-:Y:S01]  /*0420*/  IMAD.MOV.U32 R6, RZ, RZ, R26.reuse ;  /* 0x000000ffff067224 */ /* 0x100fe200078e001a */
[----:B------:R-:W-:Y:S02]  /*0430*/  ISETP.NE.AND.EX P2, PT, R19, R24, PT, P2 ;  /* 0x000000181300720c */ /* 0x000fe40003f45320 */
[----:B------:R-:W-:Y:S02]  /*0440*/  ISETP.GE.U32.AND P3, PT, R15, R26, PT ;  /* 0x0000001a0f00720c */ /* 0x000fe40003f66070 */
[----:B------:R-:W-:Y:S02]  /*0450*/  SHF.R.S32.HI R28, RZ, 0x1f, R26 ;  /* 0x0000001fff1c7819 */ /* 0x000fe4000001141a */
[----:B------:R-:W-:Y:S02]  /*0460*/  ISETP.NE.U32.OR P2, PT, R25, 0x1, !P2 ;  /* 0x000000011900780c */ /* 0x000fe40005745470 */
[----:B------:R-:W-:Y:S02]  /*0470*/  ISETP.GE.U32.AND.EX P3, PT, R17, R28, PT, P3 ;  /* 0x0000001c1100720c */ /* 0x000fe40003f66130 */
[----:B------:R-:W-:-:S02]  /*0480*/  SEL R0, R11, R0, P2 ;  /* 0x000000000b007207 */ /* 0x000fc40001000000 */
[----:B------:R-:W-:Y:S02]  /*0490*/  SEL R10, R10, RZ, !P2 ;  /* 0x000000ff0a0a7207 */ /* 0x000fe40005000000 */
[----:B------:R-:W-:Y:S02]  /*04a0*/  SEL R12, R23, R12, P2 ;  /* 0x0000000c170c7207 */ /* 0x000fe40001000000 */
[----:B------:R-:W-:Y:S02]  /*04b0*/  SEL R13, R13, RZ, !P2 ;  /* 0x000000ff0d0d7207 */ /* 0x000fe40005000000 */
[----:B------:R-:W-:Y:S01]  /*04c0*/  SEL R16, R16, 0x1, !P2 ;  /* 0x0000000110107807 */ /* 0x000fe20005000000 */
[----:B------:R-:W-:Y:S02]  /*04d0*/  @!P2 IMAD.MOV.U32 R7, RZ, RZ, R8 ;  /* 0x000000ffff07a224 */ /* 0x000fe400078e0008 */
[----:B------:R-:W-:Y:S02]  /*04e0*/  @!P2 IMAD.MOV.U32 R24, RZ, RZ, R9 ;  /* 0x000000ffff18a224 */ /* 0x000fe400078e0009 */
[----:B------:R-:W-:-:S02]  /*04f0*/  IMAD.MOV.U32 R8, RZ, RZ, R7 ;  /* 0x000000ffff087224 */ /* 0x000fc400078e0007 */
[----:B------:R-:W-:Y:S01]  /*0500*/  IMAD.MOV.U32 R9, RZ, RZ, R24 ;  /* 0x000000ffff097224 */ /* 0x000fe200078e0018 */
[----:B------:R-:W-:Y:S06]  /*0510*/  @P3 BRA `(.L_x_7) ;  /* 0xfffffffc00ac3947 */ /* 0x000fec000383ffff */
.L_x_6:
[----:B------:R-:W-:Y:S05]  /*0520*/  BSYNC.RECONVERGENT B2 ;  /* 0x0000000000027941 */ /* 0x000fea0003800200 */
.L_x_5:
[----:B------:R-:W-:Y:S05]  /*0530*/  @!P1 BRA `(.L_x_4) ;  /* 0x0000000000689947 */ /* 0x000fea0003800000 */
[----:B------:R-:W-:Y:S02]  /*0540*/  VIADD R6, R23, 0x1 ;  /* 0x0000000117067836 */ /* 0x000fe40000000000 */
[----:B------:R-:W-:Y:S02]  /*0550*/  IMAD.MOV.U32 R7, RZ, RZ, R22 ;  /* 0x000000ffff077224 */ /* 0x000fe400078e0016 */
[----:B------:R-:W-:Y:S01]  /*0560*/  IMAD.MOV.U32 R24, RZ, RZ, R14 ;  /* 0x000000ffff187224 */ /* 0x000fe200078e000e */
[----:B------:R-:W-:Y:S01]  /*0570*/  ISETP.NE.U32.AND P1, PT, R21, R6, PT ;  /* 0x000000061500720c */ /* 0x000fe20003f25070 */
[----:B------:R-:W-:-:S03]  /*0580*/  IMAD.MOV.U32 R6, RZ, RZ, R22 ;  /* 0x000000ffff067224 */ /* 0x000fc600078e0016 */
[----:B------:R-:W-:-:S13]  /*0590*/  ISETP.NE.AND.EX P1, PT, R18, RZ, PT, P1 ;  /* 0x000000ff1200720c */ /* 0x000fda0003f25310 */
.L_x_10:
[----:B------:R-:W-:Y:S04]  /*05a0*/  BSSY.RECONVERGENT B2, `(.L_x_8) ;  /* 0x000000d000027945 */ /* 0x000fe80003800200 */
[----:B------:R-:W-:Y:S05]  /*05b0*/  @P1 BRA `(.L_x_9) ;  /* 0x00000000002c1947 */ /* 0x000fea0003800000 */
[----:B------:R-:W-:Y:S02]  /*05c0*/  ISETP.NE.U32.AND P2, PT, R20, R7, PT ;  /* 0x000000071400720c */ /* 0x000fe40003f45070 */
[----:B------:R-:W-:Y:S02]  /*05d0*/  LOP3.LUT R25, R6, 0x1, RZ, 0xc0, !PT ;  /* 0x0000000106197812 */ /* 0x000fe400078ec0ff */
[----:B------:R-:W-:-:S04]  /*05e0*/  ISETP.NE.AND.EX P2, PT, R19, R24, PT, P2 ;  /* 0x000000181300720c */ /* 0x000fc80003f45320 */
[----:B------:R-:W-:-:S04]  /*05f0*/  ISETP.NE.U32.OR P2, PT, R25, 0x1, !P2 ;  /* 0x000000011900780c */ /* 0x000fc80005745470 */
[----:B------:R-:W-:Y:S02]  /*0600*/  SEL R8, R7, R8, P2 ;  /* 0x0000000807087207 */ /* 0x000fe40001000000 */
[----:B------:R-:W-:Y:S02]  /*0610*/  SEL R9, R24, R9, P2 ;  /* 0x0000000918097207 */ /* 0x000fe40001000000 */
[----:B------:R-:W-:Y:S02]  /*0620*/  SEL R0, R11, R0, P2 ;  /* 0x000000000b007207 */ /* 0x000fe40001000000 */
[----:B------:R-:W-:Y:S02]  /*0630*/  SEL R10, R10, RZ, !P2 ;  /* 0x000000ff0a0a7207 */ /* 0x000fe40005000000 */
[----:B------:R-:W-:Y:S02]  /*0640*/  SEL R12, R21, R12, P2 ;  /* 0x0000000c150c7207 */ /* 0x000fe40001000000 */
[----:B------:R-:W-:-:S02]  /*0650*/  SEL R13, R18, R13, P2 ;  /* 0x0000000d120d7207 */ /* 0x000fc40001000000 */
[----:B------:R-:W-:-:S07]  /*0660*/  SEL R16, R16, 0x1, !P2 ;  /* 0x0000000110107807 */ /* 0x000fce0005000000 */
.L_x_9:
[----:B------:R-:W-:Y:S05]  /*0670*/  BSYNC.RECONVERGENT B2 ;  /* 0x0000000000027941 */ /* 0x000fea0003800200 */
.L_x_8:
[----:B------:R-:W-:-:S04]  /*0680*/  VIADD R7, R6, 0x1 ;  /* 0x0000000106077836 */ /* 0x000fc80000000000 */
[--C-:B------:R-:W-:Y:S01]  /*0690*/  IMAD.MOV.U32 R6, RZ, RZ, R7.reuse ;  /* 0x000000ffff067224 */ /* 0x100fe200078e0007 */
[----:B------:R-:W-:Y:S02]  /*06a0*/  ISETP.GE.U32.AND P2, PT, R15, R7, PT ;  /* 0x000000070f00720c */ /* 0x000fe40003f46070 */
[----:B------:R-:W-:-:S04]  /*06b0*/  SHF.R.S32.HI R24, RZ, 0x1f, R7 ;  /* 0x0000001fff187819 */ /* 0x000fc80000011407 */
[----:B------:R-:W-:-:S13]  /*06c0*/  ISETP.GE.U32.AND.EX P2, PT, R17, R24, PT, P2 ;  /* 0x000000181100720c */ /* 0x000fda0003f46120 */
[----:B------:R-:W-:Y:S05]  /*06d0*/  @P2 BRA `(.L_x_10) ;  /* 0xfffffffc00b02947 */ /* 0x000fea000383ffff */
.L_x_4:
[----:B------:R-:W-:Y:S05]  /*06e0*/  BSYNC.RECONVERGENT B1 ;  /* 0x0000000000017941 */ /* 0x000fea0003800200 */
.L_x_3:
[----:B------:R-:W-:Y:S04]  /*06f0*/  BSSY.RECONVERGENT B1, `(.L_x_11) ;  /* 0x0000040000017945 */ /* 0x000fe80003800200 */
[----:B------:R-:W-:Y:S05]  /*0700*/  @!P0 BRA `(.L_x_12) ;  /* 0x0000000000f88947 */ /* 0x000fea0003800000 */
[----:B------:R-:W0:Y:S01]  /*0710*/  LDC.64 R6, c[0x0][0x390] ;  /* 0x0000e400ff067b82 */ /* 0x000e220000000a00 */
[----:B------:R-:W-:Y:S01]  /*0720*/  ISETP.GE.U32.AND P0, PT, R15, R22, PT ;  /* 0x000000160f00720c */ /* 0x000fe20003f06070 */
[----:B------:R-:W-:Y:S03]  /*0730*/  BSSY.RECONVERGENT B2, `(.L_x_13) ;  /* 0x000001f000027945 */ /* 0x000fe60003800200 */
[----:B------:R-:W-:Y:S02]  /*0740*/  ISETP.GE.U32.AND.EX P0, PT, R17, R14, PT, P0 ;  /* 0x0000000e1100720c */ /* 0x000fe40003f06100 */
[----:B0-----:R-:W-:Y:S01]  /*0750*/  IADD3 R25, P1, PT, R6, -0x1, RZ ;  /* 0xffffffff06197810 */ /* 0x001fe20007f3e0ff */
[----:B------:R-:W-:-:S03]  /*0760*/  VIADD R6, R11, 0x1 ;  /* 0x000000010b067836 */ /* 0x000fc60000000000 */
[----:B------:R-:W-:-:S07]  /*0770*/  IADD3.X R7, PT, PT, R7, -0x1, RZ, P1, !PT ;  /* 0xffffffff07077810 */ /* 0x000fce0000ffe4ff */
[----:B------:R-:W-:Y:S05]  /*0780*/  @!P0 BRA `(.L_x_14) ;  /* 0x0000000000648947 */ /* 0x000fea0003800000 */
[----:B------:R-:W-:Y:S01]  /*0790*/  ISETP.NE.U32.AND P1, PT, R25, R6, PT ;  /* 0x000000061900720c */ /* 0x000fe20003f25070 */
[----:B------:R-:W-:Y:S02]  /*07a0*/  IMAD.MOV.U32 R11, RZ, RZ, R22 ;  /* 0x000000ffff0b7224 */ /* 0x000fe400078e0016 */
[----:B------:R-:W-:Y:S01]  /*07b0*/  IMAD.MOV.U32 R24, RZ, RZ, R14 ;  /* 0x000000ffff187224 */ /* 0x000fe200078e000e */
[----:B------:R-:W-:Y:S01]  /*07c0*/  ISETP.NE.AND.EX P1, PT, R7, RZ, PT, P1 ;  /* 0x000000ff0700720c */ /* 0x000fe20003f25310 */
[----:B------:R-:W-:-:S12]  /*07d0*/  IMAD.MOV.U32 R6, RZ, RZ, R22 ;  /* 0x000000ffff067224 */ /* 0x000fd800078e0016 */
.L_x_17:
        /* <DEDUP_REMOVED lines=9> */
[----:B------:R-:W-:Y:S02]  /*0870*/  SEL R10, R7, R10, P2 ;  /* 0x0000000a070a7207 */ /* 0x000fe40001000000 */
[----:B------:R-:W-:Y:S02]  /*0880*/  SEL R12, R23, R12, P2 ;  /* 0x0000000c170c7207 */ /* 0x000fe40001000000 */
[----:B------:R-:W-:-:S02]  /*0890*/  SEL R13, R13, RZ, !P2 ;  /* 0x000000ff0d0d7207 */ /* 0x000fc40005000000 */
[----:B------:R-:W-:-:S07]  /*08a0*/  SEL R16, R16, 0x1, !P2 ;  /* 0x0000000110107807 */ /* 0x000fce0005000000 */
.L_x_16:
[----:B------:R-:W-:Y:S05]  /*08b0*/  BSYNC.RECONVERGENT B3 ;  /* 0x0000000000037941 */ /* 0x000fea0003800200 */
.L_x_15:
[----:B------:R-:W-:-:S04]  /*08c0*/  VIADD R11, R6, 0x1 ;  /* 0x00000001060b7836 */ /* 0x000fc80000000000 */
[--C-:B------:R-:W-:Y:S01]  /*08d0*/  IMAD.MOV.U32 R6, RZ, RZ, R11.reuse ;  /* 0x000000ffff067224 */ /* 0x100fe200078e000b */
[----:B------:R-:W-:Y:S02]  /*08e0*/  ISETP.GE.U32.AND P2, PT, R15, R11, PT ;  /* 0x0000000b0f00720c */ /* 0x000fe40003f46070 */
[----:B------:R-:W-:-:S04]  /*08f0*/  SHF.R.S32.HI R24, RZ, 0x1f, R11 ;  /* 0x0000001fff187819 */ /* 0x000fc8000001140b */
[----:B------:R-:W-:-:S13]  /*0900*/  ISETP.GE.U32.AND.EX P2, PT, R17, R24, PT, P2 ;  /* 0x000000181100720c */ /* 0x000fda0003f46120 */
[----:B------:R-:W-:Y:S05]  /*0910*/  @P2 BRA `(.L_x_17) ;  /* 0xfffffffc00b02947 */ /* 0x000fea000383ffff */
.L_x_14:
[----:B------:R-:W-:Y:S05]  /*0920*/  BSYNC.RECONVERGENT B2 ;  /* 0x0000000000027941 */ /* 0x000fea0003800200 */
.L_x_13:
[----:B------:R-:W-:Y:S05]  /*0930*/  @!P0 BRA `(.L_x_12) ;  /* 0x00000000006c8947 */ /* 0x000fea0003800000 */
[----:B------:R-:W-:Y:S01]  /*0940*/  IMAD.SHL.U32 R11, R3, 0x2, RZ ;  /* 0x00000002030b7824 */ /* 0x000fe200078e00ff */
[----:B------:R-:W-:-:S03]  /*0950*/  LEA R6, R4, 0x1, 0x1 ;  /* 0x0000000104067811 */ /* 0x000fc600078e08ff */
[----:B------:R-:W-:Y:S01]  /*0960*/  VIADD R24, R11, 0x1 ;  /* 0x000000010b187836 */ /* 0x000fe20000000000 */
[----:B------:R-:W-:-:S04]  /*0970*/  ISETP.NE.U32.AND P0, PT, R21, R6, PT ;  /* 0x000000061500720c */ /* 0x000fc80003f05070 */
[----:B------:R-:W-:Y:S02]  /*0980*/  ISETP.NE.U32.AND P1, PT, R25, R24, PT ;  /* 0x000000181900720c */ /* 0x000fe40003f25070 */
[----:B------:R-:W-:Y:S02]  /*0990*/  ISETP.NE.AND.EX P0, PT, R18, RZ, PT, P0 ;  /* 0x000000ff1200720c */ /* 0x000fe40003f05300 */
[----:B------:R-:W-:-:S04]  /*09a0*/  ISETP.NE.AND.EX P1, PT, R7, RZ, PT, P1 ;  /* 0x000000ff0700720c */ /* 0x000fc80003f25310 */
[----:B------:R-:W-:-:S13]  /*09b0*/  PLOP3.LUT P0, PT, P1, P0, PT, 0xf8, 0x8f ;  /* 0x00000000008f781c */ /* 0x000fda0000f01f70 */
.L_x_20:
        /* <DEDUP_REMOVED lines=11> */
[----:B------:R-:W-:-:S02]  /*0a70*/  SEL R13, R18, R13, P1 ;  /* 0x0000000d120d7207 */ /* 0x000fc40000800000 */
[----:B------:R-:W-:-:S07]  /*0a80*/  SEL R16, R16, 0x1, !P1 ;  /* 0x0000000110107807 */ /* 0x000fce0004800000 */
.L_x_19:
[----:B------:R-:W-:Y:S05]  /*0a90*/  BSYNC.RECONVERGENT B2 ;  /* 0x0000000000027941 */ /* 0x000fea0003800200 */
.L_x_18:
[----:B------:R-:W-:-:S05]  /*0aa0*/  VIADD R22, R22, 0x1 ;  /* 0x0000000116167836 */ /* 0x000fca0000000000 */
[----:B------:R-:W-:Y:S02]  /*0ab0*/  ISETP.GE.U32.AND P1, PT, R15, R22, PT ;  /* 0x000000160f00720c */ /* 0x000fe40003f26070 */
[----:B------:R-:W-:-:S04]  /*0ac0*/  SHF.R.S32.HI R14, RZ, 0x1f, R22 ;  /* 0x0000001fff0e7819 */ /* 0x000fc80000011416 */
[----:B------:R-:W-:-:S13]  /*0ad0*/  ISETP.GE.U32.AND.EX P1, PT, R17, R14, PT, P1 ;  /* 0x0000000e1100720c */ /* 0x000fda0003f26110 */
[----:B------:R-:W-:Y:S05]  /*0ae0*/  @P1 BRA `(.L_x_20) ;  /* 0xfffffffc00b41947 */ /* 0x000fea000383ffff */
.L_x_12:
[----:B------:R-:W-:Y:S05]  /*0af0*/  BSYNC.RECONVERGENT B1 ;  /* 0x0000000000017941 */ /* 0x000fea0003800200 */
.L_x_11:
[----:B------:R0:W1:Y:S02]  /*0b00*/  I2F.F64.U32 R6, R16 ;  /* 0x0000001000067312 */ /* 0x0000640000201800 */
.L_x_2:
[----:B------:R-:W-:Y:S05]  /*0b10*/  BSYNC.RECONVERGENT B0 ;  /* 0x0000000000007941 */ /* 0x000fea0003800200 */
.L_x_1:
[----:B------:R-:W2:Y:S01]  /*0b20*/  LDCU.64 UR6, c[0x0][0x398] ;  /* 0x00007300ff0677ac */ /* 0x000ea20008000a00 */
[----:B------:R-:W3:Y:S01]  /*0b30*/  LDCU.64 UR12, c[0x0][0x3a0] ;  /* 0x00007400ff0c77ac */ /* 0x000ee20008000a00 */
[----:B------:R-:W4:Y:S01]  /*0b40*/  LDCU.128 UR8, c[0x0][0x380] ;  /* 0x00007000ff0877ac */ /* 0x000f220008000c00 */
[----:B--2---:R-:W-:Y:S02]  /*0b50*/  IMAD R5, R10, UR6, RZ ;  /* 0x000000060a057c24 */ /* 0x004fe4000f8e02ff */
[----:B------:R-:W-:-:S04]  /*0b60*/  IMAD.WIDE.U32 R10, R0, UR6, R12 ;  /* 0x00000006000a7c25 */ /* 0x000fc8000f8e000c */
[----:B------:R-:W-:Y:S02]  /*0b70*/  IMAD R5, R0, UR7, R5 ;  /* 0x0000000700057c24 */ /* 0x000fe4000f8e0205 */
[----:B---3--:R-:W-:-:S04]  /*0b80*/  IMAD.WIDE.U32 R8, R10, UR12, R8 ;  /* 0x0000000c0a087c25 */ /* 0x008fc8000f8e0008 */
[----:B------:R-:W-:-:S04]  /*0b90*/  IMAD.IADD R0, R11, 0x1, R5 ;  /* 0x000000010b007824 */ /* 0x000fc800078e0205 */
[----:B------:R-:W-:-:S04]  /*0ba0*/  IMAD R5, R0, UR12, RZ ;  /* 0x0000000c00057c24 */ /* 0x000fc8000f8e02ff */
[----:B------:R-:W-:Y:S01]  /*0bb0*/  IMAD R5, R10, UR13, R5 ;  /* 0x0000000d0a057c24 */ /* 0x000fe2000f8e0205 */
[----:B----4-:R-:W-:Y:S01]  /*0bc0*/  LEA R10, P0, R8, UR10, 0x3 ;  /* 0x0000000a080a7c11 */ /* 0x010fe2000f8018ff */
[----:B------:R-:W2:Y:S02]  /*0bd0*/  LDCU.128 UR12, c[0x0][0x3b0] ;  /* 0x00007600ff0c77ac */ /* 0x000ea40008000c00 */
[----:B------:R-:W-:-:S05]  /*0be0*/  IMAD.IADD R5, R9, 0x1, R5 ;  /* 0x0000000109057824 */ /* 0x000fca00078e0205 */
[----:B------:R-:W-:-:S05]  /*0bf0*/  LEA.HI.X R11, R8, UR11, R5, 0x3, P0 ;  /* 0x0000000b080b7c11 */ /* 0x000fca00080f1c05 */
[----:B------:R-:W1:Y:S01]  /*0c00*/  LDG.E.64 R8, desc[UR4][R10.64] ;  /* 0x000000040a087981 */ /* 0x000e62000c1e1b00 */
[----:B------:R-:W-:Y:S02]  /*0c10*/  IMAD.MOV.U32 R5, RZ, RZ, RZ ;  /* 0x000000ffff057224 */ /* 0x000fe400078e00ff */
[----:B--2---:R-:W-:-:S04]  /*0c20*/  IMAD.WIDE.U32 R4, R3, UR12, R4 ;  /* 0x0000000c03047c25 */ /* 0x004fc8000f8e0004 */
[----:B------:R-:W-:-:S04]  /*0c30*/  IMAD R3, R3, UR13, R5 ;  /* 0x0000000d03037c24 */ /* 0x000fc8000f8e0205 */
[----:B------:R-:W-:Y:S02]  /*0c40*/  IMAD R5, R3, UR14, RZ ;  /* 0x0000000e03057c24 */ /* 0x000fe4000f8e02ff */
[----:B------:R-:W-:Y:S02]  /*0c50*/  IMAD.MOV.U32 R3, RZ, RZ, RZ ;  /* 0x000000ffff037224 */ /* 0x000fe400078e00ff */
[C---:B------:R-:W-:Y:S02]  /*0c60*/  IMAD R5, R4.reuse, UR15, R5 ;  /* 0x0000000f04057c24 */ /* 0x040fe4000f8e0205 */
[----:B------:R-:W-:-:S04]  /*0c70*/  IMAD.WIDE.U32 R2, R4, UR14, R2 ;  /* 0x0000000e04027c25 */ /* 0x000fc8000f8e0002 */
[----:B------:R-:W-:Y:S01]  /*0c80*/  IMAD.IADD R3, R3, 0x1, R5 ;  /* 0x0000000103037824 */ /* 0x000fe200078e0205 */
[----:B------:R-:W-:-:S04]  /*0c90*/  LEA R4, P0, R2, UR8, 0x3 ;  /* 0x0000000802047c11 */ /* 0x000fc8000f8018ff */
[----:B------:R-:W-:Y:S01]  /*0ca0*/  LEA.HI.X R5, R2, UR9, R3, 0x3, P0 ;  /* 0x0000000902057c11 */ /* 0x000fe200080f1c03 */
[----:B-1----:R-:W-:-:S07]  /*0cb0*/  DMUL R6, R8, R6 ;  /* 0x0000000608067228 */ /* 0x002fce0000000000 */
[----:B------:R-:W-:Y:S01]  /*0cc0*/  STG.E.64 desc[UR4][R4.64], R6 ;  /* 0x0000000604007986 */ /* 0x000fe2000c101b04 */
[----:B------:R-:W-:Y:S05]  /*0cd0*/  EXIT ;  /* 0x000000000000794d */ /* 0x000fea0003800000 */
.L_x_21:
        /* <DEDUP_REMOVED lines=10> */
.L_x_46:


//--------------------- .text._Z10init_a_gpuPdiii --------------------------
	.section	.text._Z10init_a_gpuPdiii,"ax",@progbits
	.align	128
        .global         _Z10init_a_gpuPdiii
        .type           _Z10init_a_gpuPdiii,@function
        .size           _Z10init_a_gpuPdiii,(.L_x_43 - _Z10init_a_gpuPdiii)
        .other          _Z10init_a_gpuPdiii,@"STO_CUDA_ENTRY STV_DEFAULT"
_Z10init_a_gpuPdiii:
.text._Z10init_a_gpuPdiii:
[----:B------:R-:W-:Y:S01]  /*0000*/  LDC R1, c[0x0][0x37c] ;  /* 0x0000df00ff017b82 */ /* 0x000fe20000000800 */
[----:B------:R-:W0:Y:S07]  /*0010*/  S2R R5, SR_TID.Y ;  /* 0x0000000000057919 */ /* 0x000e2e0000002200 */
[----:B------:R-:W1:Y:S01]  /*0020*/  LDC R8, c[0x0][0x360] ;  /* 0x0000d800ff087b82 */ /* 0x000e620000000800 */
[----:B------:R-:W2:Y:S01]  /*0030*/  LDCU UR4, c[0x0][0x390] ;  /* 0x00007200ff0477ac */ /* 0x000ea20008000800 */
[----:B------:R-:W3:Y:S01]  /*0040*/  S2R R0, SR_TID.Z ;  /* 0x0000000000007919 */ /* 0x000ee20000002300 */
[----:B------:R-:W1:Y:S05]  /*0050*/  S2R R3, SR_TID.X ;  /* 0x0000000000037919 */ /* 0x000e6a0000002100 */
[----:B------:R-:W0:Y:S08]  /*0060*/  S2UR UR6, SR_CTAID.Y ;  /* 0x00000000000679c3 */ /* 0x000e300000002600 */
[----:B------:R-:W0:Y:S08]  /*0070*/  LDC R6, c[0x0][0x364] ;  /* 0x0000d900ff067b82 */ /* 0x000e300000000800 */
[----:B------:R-:W3:Y:S08]  /*0080*/  S2UR UR7, SR_CTAID.Z ;  /* 0x00000000000779c3 */ /* 0x000ef00000002700 */
[----:B------:R-:W3:Y:S08]  /*0090*/  LDC R7, c[0x0][0x368] ;  /* 0x0000da00ff077b82 */ /* 0x000ef00000000800 */
[----:B------:R-:W4:Y:S01]  /*00a0*/  LDC.64 R10, c[0x0][0x388] ;  /* 0x0000e200ff0a7b82 */ /* 0x000f220000000a00 */
[----:B0-----:R-:W-:-:S07]  /*00b0*/  IMAD R6, R6, UR6, R5 ;  /* 0x0000000606067c24 */ /* 0x001fce000f8e0205 */
[----:B------:R-:W1:Y:S01]  /*00c0*/  S2UR UR5, SR_CTAID.X ;  /* 0x00000000000579c3 */ /* 0x000e620000002500 */
[----:B---3--:R-:W-:Y:S01]  /*00d0*/  IMAD R7, R7, UR7, R0 ;  /* 0x0000000707077c24 */ /* 0x008fe2000f8e0200 */
[----:B----4-:R-:W-:-:S04]  /*00e0*/  ISETP.GE.AND P0, PT, R6, R11, PT ;  /* 0x0000000b0600720c */ /* 0x010fc80003f06270 */
[----:B------:R-:W-:Y:S01]  /*00f0*/  ISETP.GE.OR P0, PT, R7, R10, P0 ;  /* 0x0000000a0700720c */ /* 0x000fe20000706670 */
[----:B-1----:R-:W-:-:S05]  /*0100*/  IMAD R8, R8, UR5, R3 ;  /* 0x0000000508087c24 */ /* 0x002fca000f8e0203 */
[----:B--2---:R-:W-:-:S13]  /*0110*/  ISETP.GE.OR P0, PT, R8, UR4, P0 ;  /* 0x0000000408007c0c */ /* 0x004fda0008706670 */
[----:B------:R-:W-:Y:S05]  /*0120*/  @P0 EXIT ;  /* 0x000000000000094d */ /* 0x000fea0003800000 */
[C---:B------:R-:W-:Y:S01]  /*0130*/  IADD3 R2, P0, PT, R10.reuse, -0x1, RZ ;  /* 0xffffffff0a027810 */ /* 0x040fe20007f1e0ff */
[----:B------:R-:W-:Y:S01]  /*0140*/  IMAD.MOV.U32 R4, RZ, RZ, 0x1 ;  /* 0x00000001ff047424 */ /* 0x000fe200078e00ff */
[----:B------:R-:W-:Y:S01]  /*0150*/  UIADD3 UR4, UPT, UPT, UR4, -0x1, URZ ;  /* 0xffffffff04047890 */ /* 0x000fe2000fffe0ff */
[----:B------:R-:W-:Y:S01]  /*0160*/  VIADD R10, R10, 0xffffffff ;  /* 0xffffffff0a0a7836 */ /* 0x000fe20000000000 */
[----:B------:R-:W-:Y:S01]  /*0170*/  BSSY.RECONVERGENT B0, `(.L_x_22) ;  /* 0x0000024000007945 */ /* 0x000fe20003800200 */
[----:B------:R-:W-:-:S03]  /*0180*/  IMAD.X R3, RZ, RZ, -0x1, P0 ;  /* 0xffffffffff037424 */ /* 0x000fc600000e06ff */
[C---:B------:R-:W-:Y:S02]  /*0190*/  ISETP.NE.AND P0, PT, R7.reuse, R10, PT ;  /* 0x0000000a0700720c */ /* 0x040fe40003f05270 */
[----:B------:R-:W-:Y:S01]  /*01a0*/  ISETP.NE.AND P1, PT, R8, UR4, PT ;  /* 0x0000000408007c0c */ /* 0x000fe2000bf25270 */
[----:B------:R-:W0:Y:S01]  /*01b0*/  I2F.F64.U64 R2, R2 ;  /* 0x0000000200027312 */ /* 0x000e220000301800 */
[----:B------:R-:W-:Y:S02]  /*01c0*/  ISETP.EQ.OR P0, PT, R7, RZ, !P0 ;  /* 0x000000ff0700720c */ /* 0x000fe40004702670 */
[----:B------:R-:W-:Y:S02]  /*01d0*/  FSEL R9, RZ, 1.875, P1 ;  /* 0x3ff00000ff097808 */ /* 0x000fe40000800000 */
[----:B------:R-:W-:Y:S02]  /*01e0*/  ISETP.EQ.OR P0, PT, R6, RZ, P0 ;  /* 0x000000ff0600720c */ /* 0x000fe40000702670 */
[----:B------:R-:W-:Y:S01]  /*01f0*/  ISETP.NE.AND P1, PT, R8, RZ, PT ;  /* 0x000000ff0800720c */ /* 0x000fe20003f25270 */
[----:B0-----:R-:W0:Y:S10]  /*0200*/  MUFU.RCP64H R5, R3 ;  /* 0x0000000300057308 */ /* 0x001e340000001800 */
[----:B------:R-:W-:-:S05]  /*0210*/  @!P0 VIADD R11, R11, 0xffffffff ;  /* 0xffffffff0b0b8836 */ /* 0x000fca0000000000 */
[----:B------:R-:W-:-:S04]  /*0220*/  ISETP.EQ.OR P0, PT, R6, R11, P0 ;  /* 0x0000000b0600720c */ /* 0x000fc80000702670 */
[----:B------:R-:W-:-:S04]  /*0230*/  FSEL R9, R9, 1.875, !P0 ;  /* 0x3ff0000009097808 */ /* 0x000fc80004000000 */
[----:B------:R-:W-:Y:S01]  /*0240*/  FSEL R9, R9, 1.875, P1 ;  /* 0x3ff0000009097808 */ /* 0x000fe20000800000 */
[----:B0-----:R-:W-:-:S08]  /*0250*/  DFMA R12, -R2, R4, 1 ;  /* 0x3ff00000020c742b */ /* 0x001fd00000000104 */
[----:B------:R-:W-:-:S08]  /*0260*/  DFMA R12, R12, R12, R12 ;  /* 0x0000000c0c0c722b */ /* 0x000fd0000000000c */
[----:B------:R-:W-:Y:S01]  /*0270*/  DFMA R4, R4, R12, R4 ;  /* 0x0000000c0404722b */ /* 0x000fe20000000004 */
[----:B------:R-:W-:-:S07]  /*0280*/  IMAD R12, R7, 0xa, RZ ;  /* 0x0000000a070c7824 */ /* 0x000fce00078e02ff */
[----:B------:R-:W-:Y:S01]  /*0290*/  DFMA R14, -R2, R4, 1 ;  /* 0x3ff00000020e742b */ /* 0x000fe20000000104 */
[----:B------:R-:W0:Y:S07]  /*02a0*/  I2F.F64.U32 R12, R12 ;  /* 0x0000000c000c7312 */ /* 0x000e2e0000201800 */
[----:B------:R-:W-:-:S08]  /*02b0*/  DFMA R4, R4, R14, R4 ;  /* 0x0000000e0404722b */ /* 0x000fd00000000004 */
[----:B0-----:R-:W-:Y:S01]  /*02c0*/  DMUL R14, R12, R4 ;  /* 0x000000040c0e7228 */ /* 0x001fe20000000000 */
[----:B------:R-:W-:-:S07]  /*02d0*/  FSETP.GEU.AND P3, PT, |R13|, 6.5827683646048100446e-37, PT ;  /* 0x036000000d00780b */ /* 0x000fce0003f6e200 */
[----:B------:R-:W-:-:S08]  /*02e0*/  DFMA R16, -R2, R14, R12 ;  /* 0x0000000e0210722b */ /* 0x000fd0000000010c */
[----:B------:R-:W-:-:S10]  /*02f0*/  DFMA R4, R4, R16, R14 ;  /* 0x000000100404722b */ /* 0x000fd4000000000e */
[----:B------:R-:W-:-:S05]  /*0300*/  FFMA R0, RZ, R3, R5 ;  /* 0x00000003ff007223 */ /* 0x000fca0000000005 */
[----:B------:R-:W-:-:S13]  /*0310*/  FSETP.GT.AND P2, PT, |R0|, 1.469367938527859385e-39, PT ;  /* 0x001000000000780b */ /* 0x000fda0003f44200 */
[----:B------:R-:W-:Y:S05]  /*0320*/  @P2 BRA P3, `(.L_x_23) ;  /* 0x0000000000202947 */ /* 0x000fea0001800000 */
[----:B------:R-:W-:Y:S01]  /*0330*/  IMAD.MOV.U32 R16, RZ, RZ, R12 ;  /* 0x000000ffff107224 */ /* 0x000fe200078e000c */
[----:B------:R-:W-:Y:S01]  /*0340*/  MOV R0, 0x390 ;  /* 0x0000039000007802 */ /* 0x000fe20000000f00 */
[----:B------:R-:W-:Y:S02]  /*0350*/  IMAD.MOV.U32 R19, RZ, RZ, R13 ;  /* 0x000000ffff137224 */ /* 0x000fe400078e000d */
[----:B------:R-:W-:Y:S02]  /*0360*/  IMAD.MOV.U32 R12, RZ, RZ, R2 ;  /* 0x000000ffff0c7224 */ /* 0x000fe400078e0002 */
[----:B------:R-:W-:-:S07]  /*0370*/  IMAD.MOV.U32 R13, RZ, RZ, R3 ;  /* 0x000000ffff0d7224 */ /* 0x000fce00078e0003 */
[----:B------:R-:W-:Y:S05]  /*0380*/  CALL.REL.NOINC `($__internal_0_$__cuda_sm20_div_rn_f64_full) ;  /* 0x0000000400347944 */ /* 0x000fea0003c00000 */
[----:B------:R-:W-:Y:S02]  /*0390*/  IMAD.MOV.U32 R4, RZ, RZ, R18 ;  /* 0x000000ffff047224 */ /* 0x000fe400078e0012 */
[----:B------:R-:W-:-:S07]  /*03a0*/  IMAD.MOV.U32 R5, RZ, RZ, R19 ;  /* 0x000000ffff057224 */ /* 0x000fce00078e0013 */
.L_x_23:
[----:B------:R-:W-:Y:S05]  /*03b0*/  BSYNC.RECONVERGENT B0 ;  /* 0x0000000000007941 */ /* 0x000fea0003800200 */
.L_x_22:
[----:B------:R-:W0:Y:S01]  /*03c0*/  LDCU UR4, c[0x0][0x38c] ;  /* 0x00007180ff0477ac */ /* 0x000e220008000800 */
[----:B------:R-:W-:Y:S01]  /*03d0*/  IMAD.MOV.U32 R2, RZ, RZ, 0x1 ;  /* 0x00000001ff027424 */ /* 0x000fe200078e00ff */
[----:B------:R-:W-:Y:S01]  /*03e0*/  BSSY.RECONVERGENT B0, `(.L_x_24) ;  /* 0x000001c000007945 */ /* 0x000fe20003800200 */
[----:B0-----:R-:W-:-:S04]  /*03f0*/  UIADD3 UR4, UP0, UPT, UR4, -0x1, URZ ;  /* 0xffffffff04047890 */ /* 0x001fc8000ff1e0ff */
[----:B------:R-:W-:-:S09]  /*0400*/  UIADD3.X UR5, UPT, UPT, URZ, -0x1, URZ, UP0, !UPT ;  /* 0xffffffffff057890 */ /* 0x000fd200087fe4ff */
[----:B------:R-:W0:Y:S02]  /*0410*/  I2F.F64.U64 R10, UR4 ;  /* 0x00000004000a7d12 */ /* 0x000e240008301800 */
[----:B------:R-:W1:Y:S06]  /*0420*/  LDCU UR5, c[0x0][0x390] ;  /* 0x00007200ff0577ac */ /* 0x000e6c0008000800 */
[----:B0-----:R-:W0:Y:S02]  /*0430*/  MUFU.RCP64H R3, R11 ;  /* 0x0000000b00037308 */ /* 0x001e240000001800 */
        /* <DEDUP_REMOVED lines=13> */
[----:B-1----:R-:W-:Y:S05]  /*0510*/  @P0 BRA P1, `(.L_x_25) ;  /* 0x0000000000200947 */ /* 0x002fea0000800000 */
        /* <DEDUP_REMOVED lines=8> */
.L_x_25:
[----:B------:R-:W-:Y:S05]  /*05a0*/  BSYNC.RECONVERGENT B0 ;  /* 0x0000000000007941 */ /* 0x000fea0003800200 */
.L_x_24:
[----:B------:R-:W0:Y:S01]  /*05b0*/  LDCU UR4, c[0x0][0x390] ;  /* 0x00007200ff0477ac */ /* 0x000e220008000800 */
[----:B------:R-:W-:Y:S01]  /*05c0*/  IMAD.MOV.U32 R10, RZ, RZ, 0x1 ;  /* 0x00000001ff0a7424 */ /* 0x000fe200078e00ff */
[----:B------:R-:W-:Y:S01]  /*05d0*/  BSSY.RECONVERGENT B0, `(.L_x_26) ;  /* 0x000001a000007945 */ /* 0x000fe20003800200 */
[----:B0-----:R-:W-:-:S04]  /*05e0*/  UIADD3 UR4, UP0, UPT, UR4, -0x1, URZ ;  /* 0xffffffff04047890 */ /* 0x001fc8000ff1e0ff */
[----:B------:R-:W-:-:S09]  /*05f0*/  ULEA.HI.X.SX32 UR5, UR5, 0xffffffff, 0x1, UP0 ;  /* 0xffffffff05057891 */ /* 0x000fd200080f0eff */
[----:B------:R-:W0:Y:S02]  /*0600*/  I2F.F64.U64 R12, UR4 ;  /* 0x00000004000c7d12 */ /* 0x000e240008301800 */
[----:B------:R-:W1:Y:S06]  /*0610*/  LDCU.64 UR4, c[0x0][0x358] ;  /* 0x00006b00ff0477ac */ /* 0x000e6c0008000a00 */
[----:B0-----:R-:W0:Y:S02]  /*0620*/  MUFU.RCP64H R11, R13 ;  /* 0x0000000d000b7308 */ /* 0x001e240000001800 */
[----:B0-----:R-:W-:-:S08]  /*0630*/  DFMA R14, -R12, R10, 1 ;  /* 0x3ff000000c0e742b */ /* 0x001fd0000000010a */
[----:B------:R-:W-:Y:S02]  /*0640*/  DFMA R16, R14, R14, R14 ;  /* 0x0000000e0e10722b */ /* 0x000fe4000000000e */
[----:B------:R-:W0:Y:S06]  /*0650*/  I2F.F64 R14, R8 ;  /* 0x00000008000e7312 */ /* 0x000e2c0000201c00 */
[----:B------:R-:W-:-:S08]  /*0660*/  DFMA R16, R10, R16, R10 ;  /* 0x000000100a10722b */ /* 0x000fd0000000000a */
[----:B------:R-:W-:Y:S02]  /*0670*/  DFMA R10, -R12, R16, 1 ;  /* 0x3ff000000c0a742b */ /* 0x000fe40000000110 */
[----:B0-----:R-:W-:-:S06]  /*0680*/  DMUL R14, R14, 10 ;  /* 0x402400000e0e7828 */ /* 0x001fcc0000000000 */
[----:B------:R-:W-:-:S04]  /*0690*/  DFMA R10, R16, R10, R16 ;  /* 0x0000000a100a722b */ /* 0x000fc80000000010 */
[----:B------:R-:W-:-:S04]  /*06a0*/  FSETP.GEU.AND P1, PT, |R15|, 6.5827683646048100446e-37, PT ;  /* 0x036000000f00780b */ /* 0x000fc80003f2e200 */
[----:B------:R-:W-:-:S08]  /*06b0*/  DMUL R16, R14, R10 ;  /* 0x0000000a0e107228 */ /* 0x000fd00000000000 */
[----:B------:R-:W-:-:S08]  /*06c0*/  DFMA R18, -R12, R16, R14 ;  /* 0x000000100c12722b */ /* 0x000fd0000000010e */
[----:B------:R-:W-:-:S10]  /*06d0*/  DFMA R10, R10, R18, R16 ;  /* 0x000000120a0a722b */ /* 0x000fd40000000010 */
[----:B------:R-:W-:-:S05]  /*06e0*/  FFMA R0, RZ, R13, R11 ;  /* 0x0000000dff007223 */ /* 0x000fca000000000b */
[----:B------:R-:W-:-:S13]  /*06f0*/  FSETP.GT.AND P0, PT, |R0|, 1.469367938527859385e-39, PT ;  /* 0x001000000000780b */ /* 0x000fda0003f04200 */
[----:B-1----:R-:W-:Y:S05]  /*0700*/  @P0 BRA P1, `(.L_x_27) ;  /* 0x0000000000180947 */ /* 0x002fea0000800000 */
[----:B------:R-:W-:Y:S01]  /*0710*/  IMAD.MOV.U32 R16, RZ, RZ, R14 ;  /* 0x000000ffff107224 */ /* 0x000fe200078e000e */
[----:B------:R-:W-:Y:S01]  /*0720*/  MOV R0, 0x750 ;  /* 0x0000075000007802 */ /* 0x000fe20000000f00 */
[----:B------:R-:W-:-:S07]  /*0730*/  IMAD.MOV.U32 R19, RZ, RZ, R15 ;  /* 0x000000ffff137224 */ /* 0x000fce00078e000f */
[----:B------:R-:W-:Y:S05]  /*0740*/  CALL.REL.NOINC `($__internal_0_$__cuda_sm20_div_rn_f64_full) ;  /* 0x0000000000447944 */ /* 0x000fea0003c00000 */
[----:B------:R-:W-:Y:S02]  /*0750*/  IMAD.MOV.U32 R10, RZ, RZ, R18 ;  /* 0x000000ffff0a7224 */ /* 0x000fe400078e0012 */
[----:B------:R-:W-:-:S07]  /*0760*/  IMAD.MOV.U32 R11, RZ, RZ, R19 ;  /* 0x000000ffff0b7224 */ /* 0x000fce00078e0013 */
.L_x_27:
[----:B------:R-:W-:Y:S05]  /*0770*/  BSYNC.RECONVERGENT B0 ;  /* 0x0000000000007941 */ /* 0x000fea0003800200 */
.L_x_26:
[----:B------:R-:W0:Y:S01]  /*0780*/  LDCU UR6, c[0x0][0x38c] ;  /* 0x00007180ff0677ac */ /* 0x000e220008000800 */
[----:B------:R-:W-:Y:S01]  /*0790*/  DMUL R12, R2, R2 ;  /* 0x00000002020c7228 */ /* 0x000fe20000000000 */
[----:B------:R-:W1:Y:S01]  /*07a0*/  LDC.64 R14, c[0x0][0x380] ;  /* 0x0000e000ff0e7b82 */ /* 0x000e620000000a00 */
[----:B------:R-:W-:Y:S01]  /*07b0*/  DADD R2, R4, R4 ;  /* 0x0000000004027229 */ /* 0x000fe20000000004 */
[----:B------:R-:W2:Y:S07]  /*07c0*/  LDCU UR7, c[0x0][0x390] ;  /* 0x00007200ff0777ac */ /* 0x000eae0008000800 */
[----:B------:R-:W-:Y:S01]  /*07d0*/  DFMA R2, R2, R4, -R12 ;  /* 0x000000040202722b */ /* 0x000fe2000000080c */
[----:B0-----:R-:W-:-:S07]  /*07e0*/  IMAD R7, R7, UR6, R6 ;  /* 0x0000000607077c24 */ /* 0x001fce000f8e0206 */
[----:B------:R-:W-:Y:S01]  /*07f0*/  DFMA R2, -R10, R10, R2 ;  /* 0x0000000a0a02722b */ /* 0x000fe20000000102 */
[----:B--2---:R-:W-:Y:S02]  /*0800*/  IMAD R5, R7, UR7, R8 ;  /* 0x0000000707057c24 */ /* 0x004fe4000f8e0208 */
[----:B------:R-:W-:Y:S02]  /*0810*/  IMAD.MOV.U32 R8, RZ, RZ, RZ ;  /* 0x000000ffff087224 */ /* 0x000fe400078e00ff */
[----:B-1----:R-:W-:-:S04]  /*0820*/  IMAD.WIDE R4, R5, 0x8, R14 ;  /* 0x0000000805047825 */ /* 0x002fc800078e020e */
[----:B------:R-:W-:-:S07]  /*0830*/  DMUL R2, R2, R8 ;  /* 0x0000000802027228 */ /* 0x000fce0000000000 */
[----:B------:R-:W-:Y:S01]  /*0840*/  STG.E.64 desc[UR4][R4.64], R2 ;  /* 0x0000000204007986 */ /* 0x000fe2000c101b04 */
[----:B------:R-:W-:Y:S05]  /*0850*/  EXIT ;  /* 0x000000000000794d */ /* 0x000fea0003800000 */
        .weak           $__internal_0_$__cuda_sm20_div_rn_f64_full
        .type           $__internal_0_$__cuda_sm20_div_rn_f64_full,@function
        .size           $__internal_0_$__cuda_sm20_div_rn_f64_full,(.L_x_43 - $__internal_0_$__cuda_sm20_div_rn_f64_full)
$__internal_0_$__cuda_sm20_div_rn_f64_full:
[C---:B------:R-:W-:Y:S01]  /*0860*/  FSETP.GEU.AND P0, PT, |R13|.reuse, 1.469367938527859385e-39, PT ;  /* 0x001000000d00780b */ /* 0x040fe20003f0e200 */
[----:B------:R-:W-:Y:S01]  /*0870*/  IMAD.MOV.U32 R11, RZ, RZ, R19 ;  /* 0x000000ffff0b7224 */ /* 0x000fe200078e0013 */
[C---:B------:R-:W-:Y:S01]  /*0880*/  LOP3.LUT R14, R13.reuse, 0x800fffff, RZ, 0xc0, !PT ;  /* 0x800fffff0d0e7812 */ /* 0x040fe200078ec0ff */
[----:B------:R-:W-:Y:S01]  /*0890*/  IMAD.MOV.U32 R10, RZ, RZ, R16 ;  /* 0x000000ffff0a7224 */ /* 0x000fe200078e0010 */
[----:B------:R-:W-:Y:S01]  /*08a0*/  LOP3.LUT R27, R13, 0x7ff00000, RZ, 0xc0, !PT ;  /* 0x7ff000000d1b7812 */ /* 0x000fe200078ec0ff */
[----:B------:R-:W-:Y:S01]  /*08b0*/  IMAD.MOV.U32 R16, RZ, RZ, 0x1 ;  /* 0x00000001ff107424 */ /* 0x000fe200078e00ff */
[----:B------:R-:W-:Y:S01]  /*08c0*/  LOP3.LUT R15, R14, 0x3ff00000, RZ, 0xfc, !PT ;  /* 0x3ff000000e0f7812 */ /* 0x000fe200078efcff */
[----:B------:R-:W-:Y:S01]  /*08d0*/  IMAD.MOV.U32 R14, RZ, RZ, R12 ;  /* 0x000000ffff0e7224 */ /* 0x000fe200078e000c */
[C---:B------:R-:W-:Y:S01]  /*08e0*/  FSETP.GEU.AND P2, PT, |R11|.reuse, 1.469367938527859385e-39, PT ;  /* 0x001000000b00780b */ /* 0x040fe20003f4e200 */
[----:B------:R-:W-:Y:S01]  /*08f0*/  IMAD.MOV.U32 R25, RZ, RZ, 0x1ca00000 ;  /* 0x1ca00000ff197424 */ /* 0x000fe200078e00ff */
[----:B------:R-:W-:Y:S01]  /*0900*/  LOP3.LUT R24, R11, 0x7ff00000, RZ, 0xc0, !PT ;  /* 0x7ff000000b187812 */ /* 0x000fe200078ec0ff */
[----:B------:R-:W-:Y:S02]  /*0910*/  BSSY.RECONVERGENT B1, `(.L_x_28) ;  /* 0x000004e000017945 */ /* 0x000fe40003800200 */
[----:B------:R-:W-:Y:S01]  /*0920*/  @!P0 DMUL R14, R12, 8.98846567431157953865e+307 ;  /* 0x7fe000000c0e8828 */ /* 0x000fe20000000000 */
[----:B------:R-:W-:-:S05]  /*0930*/  ISETP.GE.U32.AND P1, PT, R24, R27, PT ;  /* 0x0000001b1800720c */ /* 0x000fca0003f26070 */
[----:B------:R-:W0:Y:S02]  /*0940*/  MUFU.RCP64H R17, R15 ;  /* 0x0000000f00117308 */ /* 0x000e240000001800 */
[----:B------:R-:W-:Y:S02]  /*0950*/  @!P2 LOP3.LUT R19, R13, 0x7ff00000, RZ, 0xc0, !PT ;  /* 0x7ff000000d13a812 */ /* 0x000fe400078ec0ff */
[----:B------:R-:W-:Y:S02]  /*0960*/  @!P0 LOP3.LUT R27, R15, 0x7ff00000, RZ, 0xc0, !PT ;  /* 0x7ff000000f1b8812 */ /* 0x000fe400078ec0ff */
[----:B------:R-:W-:-:S04]  /*0970*/  @!P2 ISETP.GE.U32.AND P3, PT, R24, R19, PT ;  /* 0x000000131800a20c */ /* 0x000fc80003f66070 */
[----:B------:R-:W-:-:S04]  /*0980*/  @!P2 SEL R19, R25, 0x63400000, !P3 ;  /* 0x634000001913a807 */ /* 0x000fc80005800000 */
[----:B------:R-:W-:Y:S01]  /*0990*/  @!P2 LOP3.LUT R22, R19, 0x80000000, R11, 0xf8, !PT ;  /* 0x800000001316a812 */ /* 0x000fe200078ef80b */
[----:B0-----:R-:W-:-:S03]  /*09a0*/  DFMA R20, R16, -R14, 1 ;  /* 0x3ff000001014742b */ /* 0x001fc6000000080e */
[----:B------:R-:W-:Y:S01]  /*09b0*/  @!P2 LOP3.LUT R23, R22, 0x100000, RZ, 0xfc, !PT ;  /* 0x001000001617a812 */ /* 0x000fe200078efcff */
[----:B------:R-:W-:-:S04]  /*09c0*/  @!P2 IMAD.MOV.U32 R22, RZ, RZ, RZ ;  /* 0x000000ffff16a224 */ /* 0x000fc800078e00ff */
[----:B------:R-:W-:-:S08]  /*09d0*/  DFMA R20, R20, R20, R20 ;  /* 0x000000141414722b */ /* 0x000fd00000000014 */
[----:B------:R-:W-:Y:S01]  /*09e0*/  DFMA R20, R16, R20, R16 ;  /* 0x000000141014722b */ /* 0x000fe20000000010 */
[----:B------:R-:W-:Y:S01]  /*09f0*/  SEL R17, R25, 0x63400000, !P1 ;  /* 0x6340000019117807 */ /* 0x000fe20004800000 */
[----:B------:R-:W-:-:S03]  /*0a00*/  IMAD.MOV.U32 R16, RZ, RZ, R10 ;  /* 0x000000ffff107224 */ /* 0x000fc600078e000a */
[----:B------:R-:W-:-:S03]  /*0a10*/  LOP3.LUT R17, R17, 0x800fffff, R11, 0xf8, !PT ;  /* 0x800fffff11117812 */ /* 0x000fc600078ef80b */
[----:B------:R-:W-:-:S03]  /*0a20*/  DFMA R18, R20, -R14, 1 ;  /* 0x3ff000001412742b */ /* 0x000fc6000000080e */
[----:B------:R-:W-:-:S05]  /*0a30*/  @!P2 DFMA R16, R16, 2, -R22 ;  /* 0x400000001010a82b */ /* 0x000fca0000000816 */
[----:B------:R-:W-:-:S08]  /*0a40*/  DFMA R18, R20, R18, R20 ;  /* 0x000000121412722b */ /* 0x000fd00000000014 */
[----:B------:R-:W-:-:S08]  /*0a50*/  DMUL R20, R18, R16 ;  /* 0x0000001012147228 */ /* 0x000fd00000000000 */
[----:B------:R-:W-:-:S08]  /*0a60*/  DFMA R22, R20, -R14, R16 ;  /* 0x8000000e1416722b */ /* 0x000fd00000000010 */
[----:B------:R-:W-:Y:S01]  /*0a70*/  DFMA R22, R18, R22, R20 ;  /* 0x000000161216722b */ /* 0x000fe20000000014 */
[----:B------:R-:W-:Y:S01]  /*0a80*/  IMAD.MOV.U32 R20, RZ, RZ, R24 ;  /* 0x000000ffff147224 */ /* 0x000fe200078e0018 */
[----:B------:R-:W-:Y:S01]  /*0a90*/  @!P2 LOP3.LUT R20, R17, 0x7ff00000, RZ, 0xc0, !PT ;  /* 0x7ff000001114a812 */ /* 0x000fe200078ec0ff */
[----:B------:R-:W-:-:S04]  /*0aa0*/  VIADD R19, R27, 0xffffffff ;  /* 0xffffffff1b137836 */ /* 0x000fc80000000000 */
[----:B------:R-:W-:-:S05]  /*0ab0*/  VIADD R18, R20, 0xffffffff ;  /* 0xffffffff14127836 */ /* 0x000fca0000000000 */
[----:B------:R-:W-:-:S04]  /*0ac0*/  ISETP.GT.U32.AND P0, PT, R18, 0x7feffffe, PT ;  /* 0x7feffffe1200780c */ /* 0x000fc80003f04070 */
[----:B------:R-:W-:-:S13]  /*0ad0*/  ISETP.GT.U32.OR P0, PT, R19, 0x7feffffe, P0 ;  /* 0x7feffffe1300780c */ /* 0x000fda0000704470 */
[----:B------:R-:W-:Y:S05]  /*0ae0*/  @P0 BRA `(.L_x_29) ;  /* 0x00000000006c0947 */ /* 0x000fea0003800000 */
[----:B------:R-:W-:-:S04]  /*0af0*/  LOP3.LUT R11, R13, 0x7ff00000, RZ, 0xc0, !PT ;  /* 0x7ff000000d0b7812 */ /* 0x000fc800078ec0ff */
[CC--:B------:R-:W-:Y:S02]  /*0b00*/  VIADDMNMX R10, R24.reuse, -R11.reuse, 0xb9600000, !PT ;  /* 0xb9600000180a7446 */ /* 0x0c0fe4000780090b */
[----:B------:R-:W-:Y:S02]  /*0b10*/  ISETP.GE.U32.AND P0, PT, R24, R11, PT ;  /* 0x0000000b1800720c */ /* 0x000fe40003f06070 */
[----:B------:R-:W-:Y:S02]  /*0b20*/  VIMNMX R10, PT, PT, R10, 0x46a00000, PT ;  /* 0x46a000000a0a7848 */ /* 0x000fe40003fe0100 */
[----:B------:R-:W-:-:S05]  /*0b30*/  SEL R25, R25, 0x63400000, !P0 ;  /* 0x6340000019197807 */ /* 0x000fca0004000000 */
[----:B------:R-:W-:Y:S02]  /*0b40*/  IMAD.IADD R20, R10, 0x1, -R25 ;  /* 0x000000010a147824 */ /* 0x000fe400078e0a19 */
[----:B------:R-:W-:Y:S02]  /*0b50*/  IMAD.MOV.U32 R10, RZ, RZ, RZ ;  /* 0x000000ffff0a7224 */ /* 0x000fe400078e00ff */
[----:B------:R-:W-:-:S06]  /*0b60*/  VIADD R11, R20, 0x7fe00000 ;  /* 0x7fe00000140b7836 */ /* 0x000fcc0000000000 */
[----:B------:R-:W-:-:S10]  /*0b70*/  DMUL R18, R22, R10 ;  /* 0x0000000a16127228 */ /* 0x000fd40000000000 */
[----:B------:R-:W-:-:S13]  /*0b80*/  FSETP.GTU.AND P0, PT, |R19|, 1.469367938527859385e-39, PT ;  /* 0x001000001300780b */ /* 0x000fda0003f0c200 */
[----:B------:R-:W-:Y:S05]  /*0b90*/  @P0 BRA `(.L_x_30) ;  /* 0x0000000000940947 */ /* 0x000fea0003800000 */
[----:B------:R-:W-:Y:S01]  /*0ba0*/  DFMA R14, R22, -R14, R16 ;  /* 0x8000000e160e722b */ /* 0x000fe20000000010 */
[----:B------:R-:W-:-:S09]  /*0bb0*/  IMAD.MOV.U32 R12, RZ, RZ, RZ ;  /* 0x000000ffff0c7224 */ /* 0x000fd200078e00ff */
[C---:B------:R-:W-:Y:S02]  /*0bc0*/  FSETP.NEU.AND P0, PT, R15.reuse, RZ, PT ;  /* 0x000000ff0f00720b */ /* 0x040fe40003f0d000 */
[----:B------:R-:W-:-:S04]  /*0bd0*/  LOP3.LUT R17, R15, 0x80000000, R13, 0x48, !PT ;  /* 0x800000000f117812 */ /* 0x000fc800078e480d */
[----:B------:R-:W-:-:S07]  /*0be0*/  LOP3.LUT R13, R17, R11, RZ, 0xfc, !PT ;  /* 0x0000000b110d7212 */ /* 0x000fce00078efcff */
[----:B------:R-:W-:Y:S05]  /*0bf0*/  @!P0 BRA `(.L_x_30) ;  /* 0x00000000007c8947 */ /* 0x000fea0003800000 */
[----:B------:R-:W-:Y:S01]  /*0c00*/  IMAD.MOV R11, RZ, RZ, -R20 ;  /* 0x000000ffff0b7224 */ /* 0x000fe200078e0a14 */
[----:B------:R-:W-:Y:S01]  /*0c10*/  DMUL.RP R12, R22, R12 ;  /* 0x0000000c160c7228 */ /* 0x000fe20000008000 */
[----:B------:R-:W-:-:S06]  /*0c20*/  IMAD.MOV.U32 R10, RZ, RZ, RZ ;  /* 0x000000ffff0a7224 */ /* 0x000fcc00078e00ff */
[----:B------:R-:W-:-:S03]  /*0c30*/  DFMA R10, R18, -R10, R22 ;  /* 0x8000000a120a722b */ /* 0x000fc60000000016 */
[----:B------:R-:W-:-:S03]  /*0c40*/  LOP3.LUT R17, R13, R17, RZ, 0x3c, !PT ;  /* 0x000000110d117212 */ /* 0x000fc600078e3cff */
[----:B------:R-:W-:-:S04]  /*0c50*/  IADD3 R10, PT, PT, -R20, -0x43300000, RZ ;  /* 0xbcd00000140a7810 */ /* 0x000fc80007ffe1ff */
[----:B------:R-:W-:-:S04]  /*0c60*/  FSETP.NEU.AND P0, PT, |R11|, R10, PT ;  /* 0x0000000a0b00720b */ /* 0x000fc80003f0d200 */
[----:B------:R-:W-:Y:S02]  /*0c70*/  FSEL R18, R12, R18, !P0 ;  /* 0x000000120c127208 */ /* 0x000fe40004000000 */
[----:B------:R-:W-:Y:S01]  /*0c80*/  FSEL R19, R17, R19, !P0 ;  /* 0x0000001311137208 */ /* 0x000fe20004000000 */
[----:B------:R-:W-:Y:S06]  /*0c90*/  BRA `(.L_x_30) ;  /* 0x0000000000547947 */ /* 0x000fec0003800000 */
.L_x_29:
[----:B------:R-:W-:-:S14]  /*0ca0*/  DSETP.NAN.AND P0, PT, R10, R10, PT ;  /* 0x0000000a0a00722a */ /* 0x000fdc0003f08000 */
[----:B------:R-:W-:Y:S05]  /*0cb0*/  @P0 BRA `(.L_x_31) ;  /* 0x0000000000440947 */ /* 0x000fea0003800000 */
[----:B------:R-:W-:-:S14]  /*0cc0*/  DSETP.NAN.AND P0, PT, R12, R12, PT ;  /* 0x0000000c0c00722a */ /* 0x000fdc0003f08000 */
[----:B------:R-:W-:Y:S05]  /*0cd0*/  @P0 BRA `(.L_x_32) ;  /* 0x0000000000300947 */ /* 0x000fea0003800000 */
[----:B------:R-:W-:Y:S01]  /*0ce0*/  ISETP.NE.AND P0, PT, R20, R27, PT ;  /* 0x0000001b1400720c */ /* 0x000fe20003f05270 */
[----:B------:R-:W-:Y:S02]  /*0cf0*/  IMAD.MOV.U32 R18, RZ, RZ, 0x0 ;  /* 0x00000000ff127424 */ /* 0x000fe400078e00ff */
[----:B------:R-:W-:-:S10]  /*0d00*/  IMAD.MOV.U32 R19, RZ, RZ, -0x80000 ;  /* 0xfff80000ff137424 */ /* 0x000fd400078e00ff */
[----:B------:R-:W-:Y:S05]  /*0d10*/  @!P0 BRA `(.L_x_30) ;  /* 0x0000000000348947 */ /* 0x000fea0003800000 */
[----:B------:R-:W-:Y:S02]  /*0d20*/  ISETP.NE.AND P0, PT, R20, 0x7ff00000, PT ;  /* 0x7ff000001400780c */ /* 0x000fe40003f05270 */
[----:B------:R-:W-:Y:S02]  /*0d30*/  LOP3.LUT R19, R11, 0x80000000, R13, 0x48, !PT ;  /* 0x800000000b137812 */ /* 0x000fe400078e480d */
[----:B------:R-:W-:-:S13]  /*0d40*/  ISETP.EQ.OR P0, PT, R27, RZ, !P0 ;  /* 0x000000ff1b00720c */ /* 0x000fda0004702670 */
[----:B------:R-:W-:Y:S01]  /*0d50*/  @P0 LOP3.LUT R10, R19, 0x7ff00000, RZ, 0xfc, !PT ;  /* 0x7ff00000130a0812 */ /* 0x000fe200078efcff */
[----:B------:R-:W-:Y:S02]  /*0d60*/  @!P0 IMAD.MOV.U32 R18, RZ, RZ, RZ ;  /* 0x000000ffff128224 */ /* 0x000fe400078e00ff */
[----:B------:R-:W-:Y:S02]  /*0d70*/  @P0 IMAD.MOV.U32 R18, RZ, RZ, RZ ;  /* 0x000000ffff120224 */ /* 0x000fe400078e00ff */
[----:B------:R-:W-:Y:S01]  /*0d80*/  @P0 IMAD.MOV.U32 R19, RZ, RZ, R10 ;  /* 0x000000ffff130224 */ /* 0x000fe200078e000a */
[----:B------:R-:W-:Y:S06]  /*0d90*/  BRA `(.L_x_30) ;  /* 0x0000000000147947 */ /* 0x000fec0003800000 */
.L_x_32:
[----:B------:R-:W-:Y:S01]  /*0da0*/  LOP3.LUT R19, R13, 0x80000, RZ, 0xfc, !PT ;  /* 0x000800000d137812 */ /* 0x000fe200078efcff */
[----:B------:R-:W-:Y:S01]  /*0db0*/  IMAD.MOV.U32 R18, RZ, RZ, R12 ;  /* 0x000000ffff127224 */ /* 0x000fe200078e000c */
[----:B------:R-:W-:Y:S06]  /*0dc0*/  BRA `(.L_x_30) ;  /* 0x0000000000087947 */ /* 0x000fec0003800000 */
.L_x_31:
[----:B------:R-:W-:Y:S01]  /*0dd0*/  LOP3.LUT R19, R11, 0x80000, RZ, 0xfc, !PT ;  /* 0x000800000b137812 */ /* 0x000fe200078efcff */
[----:B------:R-:W-:-:S07]  /*0de0*/  IMAD.MOV.U32 R18, RZ, RZ, R10 ;  /* 0x000000ffff127224 */ /* 0x000fce00078e000a */
.L_x_30:
[----:B------:R-:W-:Y:S05]  /*0df0*/  BSYNC.RECONVERGENT B1 ;  /* 0x0000000000017941 */ /* 0x000fea0003800200 */
.L_x_28:
[----:B------:R-:W-:Y:S02]  /*0e00*/  IMAD.MOV.U32 R10, RZ, RZ, R0 ;  /* 0x000000ffff0a7224 */ /* 0x000fe400078e0000 */
[----:B------:R-:W-:-:S04]  /*0e10*/  IMAD.MOV.U32 R11, RZ, RZ, 0x0 ;  /* 0x00000000ff0b7424 */ /* 0x000fc800078e00ff */
[----:B------:R-:W-:Y:S05]  /*0e20*/  RET.REL.NODEC R10 `(_Z10init_a_gpuPdiii) ;  /* 0xfffffff00a747950 */ /* 0x000fea0003c3ffff */
.L_x_33:
        /* <DEDUP_REMOVED lines=13> */
.L_x_43:


//--------------------- .text._Z17max_reduction_gpuPdmm --------------------------
	.section	.text._Z17max_reduction_gpuPdmm,"ax",@progbits
	.align	128
        .global         _Z17max_reduction_gpuPdmm
        .type           _Z17max_reduction_gpuPdmm,@function
        .size           _Z17max_reduction_gpuPdmm,(.L_x_48 - _Z17max_reduction_gpuPdmm)
        .other          _Z17max_reduction_gpuPdmm,@"STO_CUDA_ENTRY STV_DEFAULT"
_Z17max_reduction_gpuPdmm:
.text._Z17max_reduction_gpuPdmm:
[----:B------:R-:W-:Y:S01]  /*0000*/  LDC R1, c[0x0][0x37c] ;  /* 0x0000df00ff017b82 */ /* 0x000fe20000000800 */
[----:B------:R-:W0:Y:S07]  /*0010*/  S2R R3, SR_CTAID.X ;  /* 0x0000000000037919 */ /* 0x000e2e0000002500 */
[----:B------:R-:W1:Y:S01]  /*0020*/  LDC.64 R8, c[0x0][0x390] ;  /* 0x0000e400ff087b82 */ /* 0x000e620000000a00 */
[----:B------:R-:W0:Y:S01]  /*0030*/  LDCU UR4, c[0x0][0x360] ;  /* 0x00006c00ff0477ac */ /* 0x000e220008000800 */
[----:B------:R-:W0:Y:S01]  /*0040*/  S2R R0, SR_TID.X ;  /* 0x0000000000007919 */ /* 0x000e220000002100 */
[----:B------:R-:W2:Y:S01]  /*0050*/  LDCU.64 UR6, c[0x0][0x388] ;  /* 0x00007100ff0677ac */ /* 0x000ea20008000a00 */
[----:B0-----:R-:W-:-:S04]  /*0060*/  IMAD R3, R3, UR4, R0 ;  /* 0x0000000403037c24 */ /* 0x001fc8000f8e0200 */
[----:B-1----:R-:W-:-:S04]  /*0070*/  IMAD R3, R3, R8, RZ ;  /* 0x0000000803037224 */ /* 0x002fc800078e02ff */
[----:B------:R-:W-:-:S05]  /*0080*/  IMAD.SHL.U32 R3, R3, 0x2, RZ ;  /* 0x0000000203037824 */ /* 0x000fca00078e00ff */
[----:B------:R-:W-:Y:S02]  /*0090*/  IADD3 R2, P1, PT, R3, R8, RZ ;  /* 0x0000000803027210 */ /* 0x000fe40007f3e0ff */
[----:B------:R-:W-:Y:S02]  /*00a0*/  SHF.R.S32.HI R0, RZ, 0x1f, R3 ;  /* 0x0000001fff007819 */ /* 0x000fe40000011403 */
[----:B--2---:R-:W-:-:S03]  /*00b0*/  ISETP.GE.U32.AND P0, PT, R2, UR6, PT ;  /* 0x0000000602007c0c */ /* 0x004fc6000bf06070 */
[----:B------:R-:W-:-:S05]  /*00c0*/  IMAD.X R2, R0, 0x1, R9, P1 ;  /* 0x0000000100027824 */ /* 0x000fca00008e0609 */
[----:B------:R-:W-:-:S13]  /*00d0*/  ISETP.GE.U32.AND.EX P0, PT, R2, UR7, PT, P0 ;  /* 0x0000000702007c0c */ /* 0x000fda000bf06100 */
[----:B------:R-:W-:Y:S05]  /*00e0*/  @P0 EXIT ;  /* 0x000000000000094d */ /* 0x000fea0003800000 */
[----:B------:R-:W0:Y:S01]  /*00f0*/  LDCU.64 UR6, c[0x0][0x380] ;  /* 0x00007000ff0677ac */ /* 0x000e220008000a00 */
[----:B------:R-:W1:Y:S01]  /*0100*/  LDCU.64 UR4, c[0x0][0x358] ;  /* 0x00006b00ff0477ac */ /* 0x000e620008000a00 */
[----:B0-----:R-:W-:-:S04]  /*0110*/  LEA R6, P0, R3, UR6, 0x3 ;  /* 0x0000000603067c11 */ /* 0x001fc8000f8018ff */
[----:B------:R-:W-:Y:S02]  /*0120*/  LEA.HI.X R7, R3, UR7, R0, 0x3, P0 ;  /* 0x0000000703077c11 */ /* 0x000fe400080f1c00 */
[----:B------:R-:W-:-:S03]  /*0130*/  LEA R4, P0, R8, R6, 0x3 ;  /* 0x0000000608047211 */ /* 0x000fc600078018ff */
[----:B-1----:R-:W2:Y:S01]  /*0140*/  LDG.E.64 R2, desc[UR4][R6.64] ;  /* 0x0000000406027981 */ /* 0x002ea2000c1e1b00 */
[----:B------:R-:W-:-:S06]  /*0150*/  LEA.HI.X R5, R8, R7, R9, 0x3, P0 ;  /* 0x0000000708057211 */ /* 0x000fcc00000f1c09 */
[----:B------:R-:W2:Y:S02]  /*0160*/  LDG.E.64 R4, desc[UR4][R4.64] ;  /* 0x0000000404047981 */ /* 0x000ea4000c1e1b00 */
[----:B--2---:R-:W-:-:S06]  /*0170*/  DSETP.GT.AND P0, PT, R2, R4, PT ;  /* 0x000000040200722a */ /* 0x004fcc0003f04000 */
[----:B------:R-:W-:Y:S02]  /*0180*/  FSEL R2, R2, R4, P0 ;  /* 0x0000000402027208 */ /* 0x000fe40000000000 */
[----:B------:R-:W-:-:S05]  /*0190*/  FSEL R3, R3, R5, P0 ;  /* 0x0000000503037208 */ /* 0x000fca0000000000 */
[----:B------:R-:W-:Y:S01]  /*01a0*/  STG.E.64 desc[UR4][R6.64], R2 ;  /* 0x0000000206007986 */ /* 0x000fe2000c101b04 */
[----:B------:R-:W-:Y:S05]  /*01b0*/  EXIT ;  /* 0x000000000000794d */ /* 0x000fea0003800000 */
.L_x_34:
        /* <DEDUP_REMOVED lines=12> */
.L_x_48:


//--------------------- .text._Z10calc_c_gpuPdS_S_mmm --------------------------
	.section	.text._Z10calc_c_gpuPdS_S_mmm,"ax",@progbits
	.align	128
        .global         _Z10calc_c_gpuPdS_S_mmm
        .type           _Z10calc_c_gpuPdS_S_mmm,@function
        .size           _Z10calc_c_gpuPdS_S_mmm,(.L_x_49 - _Z10calc_c_gpuPdS_S_mmm)
        .other          _Z10calc_c_gpuPdS_S_mmm,@"STO_CUDA_ENTRY STV_DEFAULT"
_Z10calc_c_gpuPdS_S_mmm:
.text._Z10calc_c_gpuPdS_S_mmm:
[----:B------:R-:W-:Y:S01]  /*0000*/  LDC R1, c[0x0][0x37c] ;  /* 0x0000df00ff017b82 */ /* 0x000fe20000000800 */
[----:B------:R-:W0:Y:S07]  /*0010*/  S2R R3, SR_TID.Y ;  /* 0x0000000000037919 */ /* 0x000e2e0000002200 */
[----:B------:R-:W0:Y:S01]  /*0020*/  S2UR UR6, SR_CTAID.Y ;  /* 0x00000000000679c3 */ /* 0x000e220000002600 */
[----:B------:R-:W1:Y:S01]  /*0030*/  LDCU.64 UR10, c[0x0][0x3a0] ;  /* 0x00007400ff0a77ac */ /* 0x000e620008000a00 */
[----:B------:R-:W2:Y:S01]  /*0040*/  S2R R5, SR_TID.Z ;  /* 0x0000000000057919 */ /* 0x000ea20000002300 */
[----:B------:R-:W3:Y:S05]  /*0050*/  LDCU.64 UR4, c[0x0][0x398] ;  /* 0x00007300ff0477ac */ /* 0x000eea0008000a00 */
[----:B------:R-:W0:Y:S08]  /*0060*/  LDC R2, c[0x0][0x364] ;  /* 0x0000d900ff027b82 */ /* 0x000e300000000800 */
[----:B------:R-:W2:Y:S01]  /*0070*/  S2UR UR7, SR_CTAID.Z ;  /* 0x00000000000779c3 */ /* 0x000ea20000002700 */
[----:B---3--:R-:W-:-:S07]  /*0080*/  UIADD3 UR4, UP0, UPT, UR4, -0x1, URZ ;  /* 0xffffffff04047890 */ /* 0x008fce000ff1e0ff */
[----:B------:R-:W2:Y:S01]  /*0090*/  LDC R0, c[0x0][0x368] ;  /* 0x0000da00ff007b82 */ /* 0x000ea20000000800 */
[----:B------:R-:W-:Y:S01]  /*00a0*/  UIADD3.X UR5, UPT, UPT, UR5, -0x1, URZ, UP0, !UPT ;  /* 0xffffffff05057890 */ /* 0x000fe200087fe4ff */
[----:B0-----:R-:W-:Y:S01]  /*00b0*/  IMAD R2, R2, UR6, R3 ;  /* 0x0000000602027c24 */ /* 0x001fe2000f8e0203 */
[----:B-1----:R-:W-:-:S03]  /*00c0*/  UIADD3 UR6, UP1, UPT, UR10, -0x1, URZ ;  /* 0xffffffff0a067890 */ /* 0x002fc6000ff3e0ff */
[----:B------:R-:W-:Y:S01]  /*00d0*/  VIADD R2, R2, 0x1 ;  /* 0x0000000102027836 */ /* 0x000fe20000000000 */
[----:B------:R-:W-:-:S04]  /*00e0*/  UIADD3.X UR8, UPT, UPT, UR11, -0x1, URZ, UP1, !UPT ;  /* 0xffffffff0b087890 */ /* 0x000fc80008ffe4ff */
[----:B------:R-:W-:Y:S02]  /*00f0*/  ISETP.LT.U32.AND P0, PT, R2, UR6, PT ;  /* 0x0000000602007c0c */ /* 0x000fe4000bf01070 */
[----:B------:R-:W-:Y:S02]  /*0100*/  IMAD.U32 R4, RZ, RZ, UR8 ;  /* 0x00000008ff047e24 */ /* 0x000fe4000f8e00ff */
[----:B--2---:R-:W-:-:S03]  /*0110*/  IMAD R0, R0, UR7, R5 ;  /* 0x0000000700007c24 */ /* 0x004fc6000f8e0205 */
[----:B------:R-:W-:Y:S01]  /*0120*/  ISETP.GT.U32.AND.EX P0, PT, R4, RZ, PT, P0 ;  /* 0x000000ff0400720c */ /* 0x000fe20003f04100 */
[----:B------:R-:W-:Y:S01]  /*0130*/  VIADD R7, R0, 0x1 ;  /* 0x0000000100077836 */ /* 0x000fe20000000000 */
[----:B------:R-:W-:-:S04]  /*0140*/  MOV R0, UR5 ;  /* 0x0000000500007c02 */ /* 0x000fc80008000f00 */
[----:B------:R-:W-:-:S04]  /*0150*/  ISETP.GE.U32.AND P1, PT, R7, UR4, PT ;  /* 0x0000000407007c0c */ /* 0x000fc8000bf26070 */
[----:B------:R-:W-:-:S13]  /*0160*/  ISETP.LE.U32.OR.EX P0, PT, R0, RZ, !P0, P1 ;  /* 0x000000ff0000720c */ /* 0x000fda0004703510 */
[----:B------:R-:W-:Y:S05]  /*0170*/  @P0 EXIT ;  /* 0x000000000000094d */ /* 0x000fea0003800000 */
[----:B------:R-:W0:Y:S01]  /*0180*/  S2R R4, SR_TID.X ;  /* 0x0000000000047919 */ /* 0x000e220000002100 */
[----:B------:R-:W0:Y:S01]  /*0190*/  LDCU UR4, c[0x0][0x360] ;  /* 0x00006c00ff0477ac */ /* 0x000e220008000800 */
[----:B------:R-:W0:Y:S01]  /*01a0*/  S2R R5, SR_CTAID.X ;  /* 0x0000000000057919 */ /* 0x000e220000002500 */
[----:B------:R-:W1:Y:S01]  /*01b0*/  LDCU.64 UR6, c[0x0][0x3a8] ;  /* 0x00007500ff0677ac */ /* 0x000e620008000a00 */
[----:B0-----:R-:W-:Y:S01]  /*01c0*/  IMAD R4, R5, UR4, R4 ;  /* 0x0000000405047c24 */ /* 0x001fe2000f8e0204 */
[----:B-1----:R-:W-:-:S03]  /*01d0*/  UIADD3 UR4, UP0, UPT, UR6, -0x1, URZ ;  /* 0xffffffff06047890 */ /* 0x002fc6000ff1e0ff */
[----:B------:R-:W-:Y:S01]  /*01e0*/  VIADD R4, R4, 0x1 ;  /* 0x0000000104047836 */ /* 0x000fe20000000000 */
[----:B------:R-:W-:-:S04]  /*01f0*/  UIADD3.X UR5, UPT, UPT, UR7, -0x1, URZ, UP0, !UPT ;  /* 0xffffffff07057890 */ /* 0x000fc800087fe4ff */
[----:B------:R-:W-:Y:S02]  /*0200*/  ISETP.LT.U32.AND P0, PT, R4, UR4, PT ;  /* 0x0000000404007c0c */ /* 0x000fe4000bf01070 */
[----:B------:R-:W-:Y:S01]  /*0210*/  IMAD.U32 R9, RZ, RZ, UR5 ;  /* 0x00000005ff097e24 */ /* 0x000fe2000f8e00ff */
[----:B------:R-:W-:-:S04]  /*0220*/  SHF.R.S32.HI R5, RZ, 0x1f, R4 ;  /* 0x0000001fff057819 */ /* 0x000fc80000011404 */
[----:B------:R-:W-:-:S13]  /*0230*/  ISETP.GT.U32.AND.EX P0, PT, R9, R5, PT, P0 ;  /* 0x000000050900720c */ /* 0x000fda0003f04100 */
[----:B------:R-:W-:Y:S05]  /*0240*/  @!P0 EXIT ;  /* 0x000000000000894d */ /* 0x000fea0003800000 */
[----:B------:R-:W-:Y:S01]  /*0250*/  HFMA2 R3, -RZ, RZ, 0, 0 ;  /* 0x00000000ff037431 */ /* 0x000fe200000001ff */
[----:B------:R-:W0:Y:S01]  /*0260*/  LDCU.128 UR12, c[0x0][0x380] ;  /* 0x00007000ff0c77ac */ /* 0x000e220008000c00 */
[----:B------:R-:W1:Y:S01]  /*0270*/  LDCU.64 UR4, c[0x0][0x358] ;  /* 0x00006b00ff0477ac */ /* 0x000e620008000a00 */
[----:B------:R-:W2:Y:S01]  /*0280*/  LDCU.64 UR8, c[0x0][0x390] ;  /* 0x00007200ff0877ac */ /* 0x000ea20008000a00 */
[----:B------:R-:W-:-:S04]  /*0290*/  IMAD.WIDE.U32 R2, R7, UR10, R2 ;  /* 0x0000000a07027c25 */ /* 0x000fc8000f8e0002 */
[----:B------:R-:W-:Y:S02]  /*02a0*/  IMAD R7, R7, UR11, R3 ;  /* 0x0000000b07077c24 */ /* 0x000fe4000f8e0203 */
[----:B------:R-:W-:-:S04]  /*02b0*/  IMAD.WIDE.U32 R4, R2, UR6, R4 ;  /* 0x0000000602047c25 */ /* 0x000fc8000f8e0004 */
[----:B------:R-:W-:Y:S02]  /*02c0*/  IMAD R7, R7, UR6, RZ ;  /* 0x0000000607077c24 */ /* 0x000fe4000f8e02ff */
[----:B------:R-:W-:Y:S02]  /*02d0*/  IMAD.SHL.U32 R0, R4, 0x8, RZ ;  /* 0x0000000804007824 */ /* 0x000fe400078e00ff */
[----:B------:R-:W-:-:S03]  /*02e0*/  IMAD R3, R2, UR7, R7 ;  /* 0x0000000702037c24 */ /* 0x000fc6000f8e0207 */
[C---:B0-----:R-:W-:Y:S02]  /*02f0*/  IADD3 R2, P0, PT, R0.reuse, UR14, RZ ;  /* 0x0000000e00027c10 */ /* 0x041fe4000ff1e0ff */
[----:B------:R-:W-:Y:S02]  /*0300*/  IADD3 R3, PT, PT, R5, R3, RZ ;  /* 0x0000000305037210 */ /* 0x000fe40007ffe0ff */
[----:B------:R-:W-:Y:S02]  /*0310*/  IADD3 R6, P1, PT, R0, UR12, RZ ;  /* 0x0000000c00067c10 */ /* 0x000fe4000ff3e0ff */
[----:B------:R-:W-:-:S04]  /*0320*/  SHF.L.U64.HI R12, R4, 0x3, R3 ;  /* 0x00000003040c7819 */ /* 0x000fc80000010203 */
[C---:B------:R-:W-:Y:S02]  /*0330*/  IADD3.X R3, PT, PT, R12.reuse, UR15, RZ, P0, !PT ;  /* 0x0000000f0c037c10 */ /* 0x040fe400087fe4ff */
[----:B------:R-:W-:-:S03]  /*0340*/  IADD3.X R7, PT, PT, R12, UR13, RZ, P1, !PT ;  /* 0x0000000d0c077c10 */ /* 0x000fc60008ffe4ff */
[----:B-1----:R-:W3:Y:S04]  /*0350*/  LDG.E.64 R4, desc[UR4][R2.64] ;  /* 0x0000000402047981 */ /* 0x002ee8000c1e1b00 */
[----:B------:R-:W3:Y:S02]  /*0360*/  LDG.E.64 R8, desc[UR4][R6.64] ;  /* 0x0000000406087981 */ /* 0x000ee4000c1e1b00 */
[----:B---3--:R-:W-:Y:S01]  /*0370*/  DADD R4, R4, -R8 ;  /* 0x0000000004047229 */ /* 0x008fe20000000808 */
[----:B--2---:R-:W-:-:S04]  /*0380*/  IADD3 R8, P0, PT, R0, UR8, RZ ;  /* 0x0000000800087c10 */ /* 0x004fc8000ff1e0ff */
[----:B------:R-:W-:-:S03]  /*0390*/  IADD3.X R9, PT, PT, R12, UR9, RZ, P0, !PT ;  /* 0x000000090c097c10 */ /* 0x000fc600087fe4ff */
[----:B------:R-:W-:-:S07]  /*03a0*/  DADD R10, -RZ, |R4| ;  /* 0x00000000ff0a7229 */ /* 0x000fce0000000504 */
[----:B------:R-:W-:Y:S04]  /*03b0*/  STG.E.64 desc[UR4][R8.64], R10 ;  /* 0x0000000a08007986 */ /* 0x000fe8000c101b04 */
[----:B------:R-:W2:Y:S04]  /*03c0*/  LDG.E.64 R4, desc[UR4][R2.64] ;  /* 0x0000000402047981 */ /* 0x000ea8000c1e1b00 */
[----:B--2---:R-:W-:Y:S01]  /*03d0*/  STG.E.64 desc[UR4][R6.64], R4 ;  /* 0x0000000406007986 */ /* 0x004fe2000c101b04 */
[----:B------:R-:W-:Y:S05]  /*03e0*/  EXIT ;  /* 0x000000000000794d */ /* 0x000fea0003800000 */
.L_x_35:
        /* <DEDUP_REMOVED lines=9> */
.L_x_49:


//--------------------- .text._Z14jac_calc_b_gpuPdS_mmm --------------------------
	.section	.text._Z14jac_calc_b_gpuPdS_mmm,"ax",@progbits
	.align	128
        .global         _Z14jac_calc_b_gpuPdS_mmm
        .type           _Z14jac_calc_b_gpuPdS_mmm,@function
        .size           _Z14jac_calc_b_gpuPdS_mmm,(.L_x_44 - _Z14jac_calc_b_gpuPdS_mmm)
        .other          _Z14jac_calc_b_gpuPdS_mmm,@"STO_CUDA_ENTRY STV_DEFAULT"
_Z14jac_calc_b_gpuPdS_mmm:
.text._Z14jac_calc_b_gpuPdS_mmm:
[----:B------:R-:W-:Y:S01]  /*0000*/  LDC R1, c[0x0][0x37c] ;  /* 0x0000df00ff017b82 */ /* 0x000fe20000000800 */
[----:B------:R-:W0:Y:S01]  /*0010*/  S2R R13, SR_TID.Y ;  /* 0x00000000000d7919 */ /* 0x000e220000002200 */
[----:B------:R-:W1:Y:S06]  /*0020*/  LDCU UR5, c[0x0][0x360] ;  /* 0x00006c00ff0577ac */ /* 0x000e6c0008000800 */
[----:B------:R-:W0:Y:S01]  /*0030*/  S2UR UR4, SR_CTAID.Y ;  /* 0x00000000000479c3 */ /* 0x000e220000002600 */
[----:B------:R-:W2:Y:S01]  /*0040*/  S2R R0, SR_TID.Z ;  /* 0x0000000000007919 */ /* 0x000ea20000002300 */
[----:B------:R-:W3:Y:S06]  /*0050*/  LDCU.128 UR8, c[0x0][0x390] ;  /* 0x00007200ff0877ac */ /* 0x000eec0008000c00 */
[----:B------:R-:W0:Y:S08]  /*0060*/  LDC R12, c[0x0][0x364] ;  /* 0x0000d900ff0c7b82 */ /* 0x000e300000000800 */
[----:B------:R-:W2:Y:S01]  /*0070*/  S2UR UR7, SR_CTAID.Z ;  /* 0x00000000000779c3 */ /* 0x000ea20000002700 */
[----:B---3--:R-:W-:-:S07]  /*0080*/  UIADD3 UR12, UP0, UPT, UR10, -0x1, URZ ;  /* 0xffffffff0a0c7890 */ /* 0x008fce000ff1e0ff */
[----:B------:R-:W2:Y:S01]  /*0090*/  LDC R9, c[0x0][0x368] ;  /* 0x0000da00ff097b82 */ /* 0x000ea20000000800 */
[----:B------:R-:W-:Y:S02]  /*00a0*/  UIADD3.X UR13, UPT, UPT, UR11, -0x1, URZ, UP0, !UPT ;  /* 0xffffffff0b0d7890 */ /* 0x000fe400087fe4ff */
[----:B------:R-:W-:Y:S01]  /*00b0*/  UIADD3 UR6, UP0, UPT, UR8, -0x1, URZ ;  /* 0xffffffff08067890 */ /* 0x000fe2000ff1e0ff */
[----:B0-----:R-:W-:-:S04]  /*00c0*/  IMAD R12, R12, UR4, R13 ;  /* 0x000000040c0c7c24 */ /* 0x001fc8000f8e020d */
[----:B------:R-:W1:Y:S01]  /*00d0*/  S2UR UR4, SR_CTAID.X ;  /* 0x00000000000479c3 */ /* 0x000e620000002500 */
[----:B------:R-:W-:-:S05]  /*00e0*/  VIADD R6, R12, 0x1 ;  /* 0x000000010c067836 */ /* 0x000fca0000000000 */
[----:B------:R-:W-:Y:S01]  /*00f0*/  ISETP.LT.U32.AND P0, PT, R6, UR12, PT ;  /* 0x0000000c06007c0c */ /* 0x000fe2000bf01070 */
[----:B--2---:R-:W-:Y:S01]  /*0100*/  IMAD R9, R9, UR7, R0 ;  /* 0x0000000709097c24 */ /* 0x004fe2000f8e0200 */
[----:B------:R-:W-:Y:S01]  /*0110*/  UIADD3.X UR7, UPT, UPT, UR9, -0x1, URZ, UP0, !UPT ;  /* 0xffffffff09077890 */ /* 0x000fe200087fe4ff */
[----:B------:R-:W-:Y:S02]  /*0120*/  IMAD.U32 R0, RZ, RZ, UR13 ;  /* 0x0000000dff007e24 */ /* 0x000fe4000f8e00ff */
[----:B------:R-:W-:-:S03]  /*0130*/  VIADD R19, R9, 0x1 ;  /* 0x0000000109137836 */ /* 0x000fc60000000000 */
[----:B------:R-:W-:Y:S02]  /*0140*/  ISETP.GT.U32.AND.EX P0, PT, R0, RZ, PT, P0 ;  /* 0x000000ff0000720c */ /* 0x000fe40003f04100 */
[----:B------:R-:W-:Y:S01]  /*0150*/  MOV R0, UR7 ;  /* 0x0000000700007c02 */ /* 0x000fe20008000f00 */
[----:B-1----:R-:W-:Y:S01]  /*0160*/  UIMAD UR4, UR4, UR5, URZ ;  /* 0x00000005040472a4 */ /* 0x002fe2000f8e02ff */
[----:B------:R-:W-:-:S04]  /*0170*/  ISETP.GE.U32.AND P1, PT, R19, UR6, PT ;  /* 0x0000000613007c0c */ /* 0x000fc8000bf26070 */
[----:B------:R-:W-:-:S13]  /*0180*/  ISETP.LE.U32.OR.EX P0, PT, R0, RZ, !P0, P1 ;  /* 0x000000ff0000720c */ /* 0x000fda0004703510 */
[----:B------:R-:W-:Y:S05]  /*0190*/  @P0 EXIT ;  /* 0x000000000000094d */ /* 0x000fea0003800000 */
[----:B------:R-:W0:Y:S01]  /*01a0*/  S2R R8, SR_TID.X ;  /* 0x0000000000087919 */ /* 0x000e220000002100 */
[----:B------:R-:W1:Y:S02]  /*01b0*/  LDCU.64 UR8, c[0x0][0x3a0] ;  /* 0x00007400ff0877ac */ /* 0x000e640008000a00 */
[----:B-1----:R-:W-:-:S04]  /*01c0*/  UIADD3 UR5, UP0, UPT, UR8, -0x1, URZ ;  /* 0xffffffff08057890 */ /* 0x002fc8000ff1e0ff */
[----:B------:R-:W-:-:S06]  /*01d0*/  UIADD3.X UR6, UPT, UPT, UR9, -0x1, URZ, UP0, !UPT ;  /* 0xffffffff09067890 */ /* 0x000fcc00087fe4ff */
[----:B------:R-:W-:Y:S02]  /*01e0*/  IMAD.U32 R3, RZ, RZ, UR6 ;  /* 0x00000006ff037e24 */ /* 0x000fe4000f8e00ff */
[----:B0-----:R-:W-:-:S04]  /*01f0*/  VIADD R8, R8, UR4 ;  /* 0x0000000408087c36 */ /* 0x001fc80008000000 */
[----:B------:R-:W-:-:S05]  /*0200*/  VIADD R4, R8, 0x1 ;  /* 0x0000000108047836 */ /* 0x000fca0000000000 */
[----:B------:R-:W-:Y:S02]  /*0210*/  ISETP.LT.U32.AND P0, PT, R4, UR5, PT ;  /* 0x0000000504007c0c */ /* 0x000fe4000bf01070 */
[----:B------:R-:W-:-:S04]  /*0220*/  SHF.R.S32.HI R5, RZ, 0x1f, R4 ;  /* 0x0000001fff057819 */ /* 0x000fc80000011404 */
[----:B------:R-:W-:-:S13]  /*0230*/  ISETP.GT.U32.AND.EX P0, PT, R3, R5, PT, P0 ;  /* 0x000000050300720c */ /* 0x000fda0003f04100 */
[----:B------:R-:W-:Y:S05]  /*0240*/  @!P0 EXIT ;  /* 0x000000000000894d */ /* 0x000fea0003800000 */
[----:B------:R-:W-:Y:S01]  /*0250*/  IMAD.MOV.U32 R7, RZ, RZ, RZ ;  /* 0x000000ffff077224 */ /* 0x000fe200078e00ff */
[----:B------:R-:W0:Y:S01]  /*0260*/  LDCU.64 UR6, c[0x0][0x380] ;  /* 0x00007000ff0677ac */ /* 0x000e220008000a00 */
[----:B------:R-:W-:Y:S02]  /*0270*/  VIADD R21, R19, 0x1 ;  /* 0x0000000113157836 */ /* 0x000fe40000000000 */
[----:B------:R-:W-:Y:S02]  /*0280*/  HFMA2 R11, -RZ, RZ, 0, 0 ;  /* 0x00000000ff0b7431 */ /* 0x000fe400000001ff */
[--C-:B------:R-:W-:Y:S01]  /*0290*/  IMAD.WIDE.U32 R16, R9, UR10, R6.reuse ;  /* 0x0000000a09107c25 */ /* 0x100fe2000f8e0006 */
[----:B------:R-:W-:Y:S01]  /*02a0*/  IADD3 R10, PT, PT, R6, 0x1, RZ ;  /* 0x00000001060a7810 */ /* 0x000fe20007ffe0ff */
[----:B------:R-:W1:Y:S02]  /*02b0*/  LDCU.64 UR4, c[0x0][0x358] ;  /* 0x00006b00ff0477ac */ /* 0x000e640008000a00 */
[----:B------:R-:W-:-:S04]  /*02c0*/  IMAD.WIDE.U32 R14, R21, UR10, R6 ;  /* 0x0000000a150e7c25 */ /* 0x000fc8000f8e0006 */
[----:B------:R-:W-:Y:S02]  /*02d0*/  IMAD.MOV.U32 R13, RZ, RZ, RZ ;  /* 0x000000ffff0d7224 */ /* 0x000fe400078e00ff */
[----:B------:R-:W-:Y:S02]  /*02e0*/  IMAD R9, R9, UR11, R17 ;  /* 0x0000000b09097c24 */ /* 0x000fe4000f8e0211 */
[----:B------:R-:W-:Y:S02]  /*02f0*/  IMAD R21, R21, UR11, R15 ;  /* 0x0000000b15157c24 */ /* 0x000fe4000f8e020f */
[C---:B------:R-:W-:Y:S02]  /*0300*/  IMAD R3, R19.reuse, UR11, RZ ;  /* 0x0000000b13037c24 */ /* 0x040fe4000f8e02ff */
[----:B------:R-:W-:-:S04]  /*0310*/  IMAD.WIDE.U32 R12, R19, UR10, R12 ;  /* 0x0000000a130c7c25 */ /* 0x000fc8000f8e000c */
[----:B------:R-:W-:Y:S02]  /*0320*/  IMAD R9, R9, UR8, RZ ;  /* 0x0000000809097c24 */ /* 0x000fe4000f8e02ff */
[----:B------:R-:W-:Y:S02]  /*0330*/  IMAD R21, R21, UR8, RZ ;  /* 0x0000000815157c24 */ /* 0x000fe4000f8e02ff */
[----:B------:R-:W-:Y:S02]  /*0340*/  IMAD.IADD R0, R13, 0x1, R3 ;  /* 0x000000010d007824 */ /* 0x000fe400078e0203 */
[C---:B------:R-:W-:Y:S02]  /*0350*/  IMAD R9, R16.reuse, UR9, R9 ;  /* 0x0000000910097c24 */ /* 0x040fe4000f8e0209 */
[----:B------:R-:W-:-:S04]  /*0360*/  IMAD.WIDE.U32 R22, R16, UR8, R4 ;  /* 0x0000000810167c25 */ /* 0x000fc8000f8e0004 */
[----:B------:R-:W-:Y:S01]  /*0370*/  IMAD R13, R14, UR9, R21 ;  /* 0x000000090e0d7c24 */ /* 0x000fe2000f8e0215 */
[----:B0-----:R-:W-:Y:S01]  /*0380*/  LEA R16, P1, R22, UR6, 0x3 ;  /* 0x0000000616107c11 */ /* 0x001fe2000f8218ff */
[----:B------:R-:W-:-:S04]  /*0390*/  IMAD.WIDE.U32 R10, R19, UR10, R10 ;  /* 0x0000000a130a7c25 */ /* 0x000fc8000f8e000a */
[----:B------:R-:W-:Y:S02]  /*03a0*/  IMAD R15, R0, UR8, RZ ;  /* 0x00000008000f7c24 */ /* 0x000fe4000f8e02ff */
[----:B------:R-:W-:-:S04]  /*03b0*/  IMAD.WIDE.U32 R20, R14, UR8, R4 ;  /* 0x000000080e147c25 */ /* 0x000fc8000f8e0004 */
[----:B------:R-:W-:Y:S01]  /*03c0*/  IMAD.IADD R9, R23, 0x1, R9 ;  /* 0x0000000117097824 */ /* 0x000fe200078e0209 */
[----:B------:R-:W-:Y:S01]  /*03d0*/  LEA R14, P0, R20, UR6, 0x3 ;  /* 0x00000006140e7c11 */ /* 0x000fe2000f8018ff */
[----:B------:R-:W-:-:S03]  /*03e0*/  IMAD.WIDE.U32 R6, R19, UR10, R6 ;  /* 0x0000000a13067c25 */ /* 0x000fc6000f8e0006 */
[----:B------:R-:W-:Y:S01]  /*03f0*/  LEA.HI.X R17, R22, UR7, R9, 0x3, P1 ;  /* 0x0000000716117c11 */ /* 0x000fe200088f1c09 */
[C---:B------:R-:W-:Y:S02]  /*0400*/  IMAD R15, R12.reuse, UR9, R15 ;  /* 0x000000090c0f7c24 */ /* 0x040fe4000f8e020f */
[----:B------:R-:W-:-:S04]  /*0410*/  IMAD.WIDE.U32 R18, R12, UR8, R4 ;  /* 0x000000080c127c25 */ /* 0x000fc8000f8e0004 */
[----:B------:R-:W-:Y:S01]  /*0420*/  IMAD.IADD R0, R3, 0x1, R11 ;  /* 0x0000000103007824 */ /* 0x000fe200078e020b */
[----:B------:R-:W-:Y:S01]  /*0430*/  IADD3 R11, PT, PT, R21, R13, RZ ;  /* 0x0000000d150b7210 */ /* 0x000fe20007ffe0ff */
[----:B------:R-:W-:Y:S01]  /*0440*/  IMAD.IADD R9, R19, 0x1, R15 ;  /* 0x0000000113097824 */ /* 0x000fe200078e020f */
[----:B------:R-:W-:Y:S01]  /*0450*/  LEA R12, P1, R18, UR6, 0x3 ;  /* 0x00000006120c7c11 */ /* 0x000fe2000f8218ff */
[----:B------:R-:W-:Y:S01]  /*0460*/  IMAD.IADD R3, R3, 0x1, R7 ;  /* 0x0000000103037824 */ /* 0x000fe200078e0207 */
[----:B------:R-:W-:Y:S01]  /*0470*/  LEA.HI.X R15, R20, UR7, R11, 0x3, P0 ;  /* 0x00000007140f7c11 */ /* 0x000fe200080f1c0b */
[----:B------:R-:W-:Y:S01]  /*0480*/  IMAD R11, R0, UR8, RZ ;  /* 0x00000008000b7c24 */ /* 0x000fe2000f8e02ff */
[----:B------:R-:W-:Y:S01]  /*0490*/  LEA.HI.X R13, R18, UR7, R9, 0x3, P1 ;  /* 0x00000007120d7c11 */ /* 0x000fe200088f1c09 */
[----:B------:R-:W-:Y:S01]  /*04a0*/  IMAD.WIDE.U32 R20, R10, UR8, R4 ;  /* 0x000000080a147c25 */ /* 0x000fe2000f8e0004 */
[----:B------:R-:W-:-:S03]  /*04b0*/  SHF.R.S32.HI R9, RZ, 0x1f, R8 ;  /* 0x0000001fff097819 */ /* 0x000fc60000011408 */
[----:B------:R-:W-:Y:S01]  /*04c0*/  IMAD R7, R10, UR9, R11 ;  /* 0x000000090a077c24 */ /* 0x000fe2000f8e020b */
[----:B-1----:R-:W2:Y:S01]  /*04d0*/  LDG.E.64 R12, desc[UR4][R12.64] ;  /* 0x000000040c0c7981 */ /* 0x002ea2000c1e1b00 */
[----:B------:R-:W-:-:S03]  /*04e0*/  IMAD R19, R3, UR8, RZ ;  /* 0x0000000803137c24 */ /* 0x000fc6000f8e02ff */
[----:B------:R0:W3:Y:S04]  /*04f0*/  LDG.E.64 R2, desc[UR4][R16.64] ;  /* 0x0000000410027981 */ /* 0x0000e8000c1e1b00 */
[----:B------:R-:W3:Y:S01]  /*0500*/  LDG.E.64 R10, desc[UR4][R14.64] ;  /* 0x000000040e0a7981 */ /* 0x000ee2000c1e1b00 */
[----:B------:R-:W-:Y:S01]  /*0510*/  IMAD.IADD R7, R21, 0x1, R7 ;  /* 0x0000000115077824 */ /* 0x000fe200078e0207 */
[----:B------:R-:W-:Y:S01]  /*0520*/  LEA R18, P0, R20, UR6, 0x3 ;  /* 0x0000000614127c11 */ /* 0x000fe2000f8018ff */
[----:B------:R-:W-:-:S04]  /*0530*/  IMAD.WIDE.U32 R22, R6, UR8, R8 ;  /* 0x0000000806167c25 */ /* 0x000fc8000f8e0008 */
[----:B------:R-:W-:Y:S01]  /*0540*/  IMAD R21, R6, UR9, R19 ;  /* 0x0000000906157c24 */ /* 0x000fe2000f8e0213 */
[----:B------:R-:W-:Y:S01]  /*0550*/  LEA.HI.X R19, R20, UR7, R7, 0x3, P0 ;  /* 0x0000000714137c11 */ /* 0x000fe200080f1c07 */
[----:B------:R-:W-:Y:S01]  /*0560*/  IMAD.WIDE.U32 R6, R6, UR8, R4 ;  /* 0x0000000806067c25 */ /* 0x000fe2000f8e0004 */
[----:B------:R-:W-:Y:S02]  /*0570*/  LEA R8, P0, R22, UR6, 0x3 ;  /* 0x0000000616087c11 */ /* 0x000fe4000f8018ff */
[----:B------:R-:W-:Y:S01]  /*0580*/  IADD3 R9, PT, PT, R23, R21, RZ ;  /* 0x0000001517097210 */ /* 0x000fe20007ffe0ff */
[----:B------:R1:W4:Y:S01]  /*0590*/  LDG.E.64 R14, desc[UR4][R18.64] ;  /* 0x00000004120e7981 */ /* 0x000322000c1e1b00 */
[----:B------:R-:W-:Y:S02]  /*05a0*/  IMAD.IADD R5, R21, 0x1, R7 ;  /* 0x0000000115057824 */ /* 0x000fe400078e0207 */
[----:B------:R-:W-:Y:S01]  /*05b0*/  IMAD.SHL.U32 R4, R6, 0x8, RZ ;  /* 0x0000000806047824 */ /* 0x000fe200078e00ff */
[----:B------:R-:W-:-:S02]  /*05c0*/  LEA.HI.X R9, R22, UR7, R9, 0x3, P0 ;  /* 0x0000000716097c11 */ /* 0x000fc400080f1c09 */
[----:B------:R-:W-:Y:S02]  /*05d0*/  SHF.L.U64.HI R0, R6, 0x3, R5 ;  /* 0x0000000306007819 */ /* 0x000fe40000010205 */
[----:B------:R-:W-:Y:S02]  /*05e0*/  IADD3 R6, P0, PT, R4, UR6, RZ ;  /* 0x0000000604067c10 */ /* 0x000fe4000ff1e0ff */
[----:B------:R-:W5:Y:S02]  /*05f0*/  LDG.E.64 R8, desc[UR4][R8.64] ;  /* 0x0000000408087981 */ /* 0x000f64000c1e1b00 */
[----:B------:R-:W-:-:S06]  /*0600*/  IADD3.X R7, PT, PT, R0, UR7, RZ, P0, !PT ;  /* 0x0000000700077c10 */ /* 0x000fcc00087fe4ff */
[----:B------:R-:W5:Y:S01]  /*0610*/  LDG.E.64 R6, desc[UR4][R6.64+0x8] ;  /* 0x0000080406067981 */ /* 0x000f62000c1e1b00 */
[----:B------:R-:W1:Y:S01]  /*0620*/  MUFU.RCP64H R21, 6 ;  /* 0x4018000000157908 */ /* 0x000e620000001800 */
[----:B0-----:R-:W-:Y:S01]  /*0630*/  IMAD.MOV.U32 R16, RZ, RZ, 0x0 ;  /* 0x00000000ff107424 */ /* 0x001fe200078e00ff */
[----:B------:R-:W-:Y:S01]  /*0640*/  MOV R17, 0x40180000 ;  /* 0x4018000000117802 */ /* 0x000fe20000000f00 */
[----:B------:R-:W-:-:S06]  /*0650*/  IMAD.MOV.U32 R20, RZ, RZ, 0x1 ;  /* 0x00000001ff147424 */ /* 0x000fcc00078e00ff */
[----:B-1----:R-:W-:-:S08]  /*0660*/  DFMA R18, R20, -R16, 1 ;  /* 0x3ff000001412742b */ /* 0x002fd00000000810 */
[----:B------:R-:W-:-:S08]  /*0670*/  DFMA R18, R18, R18, R18 ;  /* 0x000000121212722b */ /* 0x000fd00000000012 */
[----:B------:R-:W-:-:S08]  /*0680*/  DFMA R18, R20, R18, R20 ;  /* 0x000000121412722b */ /* 0x000fd00000000014 */
[----:B------:R-:W-:-:S08]  /*0690*/  DFMA R16, R18, -R16, 1 ;  /* 0x3ff000001210742b */ /* 0x000fd00000000810 */
[----:B------:R-:W-:Y:S01]  /*06a0*/  DFMA R16, R18, R16, R18 ;  /* 0x000000101210722b */ /* 0x000fe20000000012 */
[----:B------:R-:W-:Y:S01]  /*06b0*/  BSSY.RECONVERGENT B0, `(.L_x_36) ;  /* 0x000000f000007945 */ /* 0x000fe20003800200 */
[----:B---3--:R-:W-:-:S08]  /*06c0*/  DADD R2, R2, R10 ;  /* 0x0000000002027229 */ /* 0x008fd0000000000a */
[----:B--2---:R-:W-:-:S08]  /*06d0*/  DADD R2, R2, R12 ;  /* 0x0000000002027229 */ /* 0x004fd0000000000c */
[----:B----4-:R-:W-:-:S08]  /*06e0*/  DADD R2, R2, R14 ;  /* 0x0000000002027229 */ /* 0x010fd0000000000e */
[----:B-----5:R-:W-:-:S08]  /*06f0*/  DADD R2, R2, R8 ;  /* 0x0000000002027229 */ /* 0x020fd00000000008 */
[----:B------:R-:W-:-:S08]  /*0700*/  DADD R6, R2, R6 ;  /* 0x0000000002067229 */ /* 0x000fd00000000006 */
[----:B------:R-:W-:-:S08]  /*0710*/  DMUL R2, R6, R16 ;  /* 0x0000001006027228 */ /* 0x000fd00000000000 */
[----:B------:R-:W-:-:S08]  /*0720*/  DFMA R8, R2, -6, R6 ;  /* 0xc01800000208782b */ /* 0x000fd00000000006 */
[----:B------:R-:W-:Y:S01]  /*0730*/  DFMA R2, R16, R8, R2 ;  /* 0x000000081002722b */ /* 0x000fe20000000002 */
[----:B------:R-:W-:-:S09]  /*0740*/  FSETP.GEU.AND P1, PT, |R7|, 6.5827683646048100446e-37, PT ;  /* 0x036000000700780b */ /* 0x000fd20003f2e200 */
[----:B------:R-:W-:-:S05]  /*0750*/  FFMA R5, RZ, 2.375, R3 ;  /* 0x40180000ff057823 */ /* 0x000fca0000000003 */
[----:B------:R-:W-:-:S13]  /*0760*/  FSETP.GT.AND P0, PT, |R5|, 1.469367938527859385e-39, PT ;  /* 0x001000000500780b */ /* 0x000fda0003f04200 */
[----:B------:R-:W-:Y:S05]  /*0770*/  @P0 BRA P1, `(.L_x_37) ;  /* 0x0000000000080947 */ /* 0x000fea0000800000 */
[----:B------:R-:W-:-:S07]  /*0780*/  MOV R8, 0x7a0 ;  /* 0x000007a000087802 */ /* 0x000fce0000000f00 */
[----:B------:R-:W-:Y:S05]  /*0790*/  CALL.REL.NOINC `($__internal_1_$__cuda_sm20_div_rn_f64_full) ;  /* 0x0000000000187944 */ /* 0x000fea0003c00000 */
.L_x_37:
[----:B------:R-:W-:Y:S05]  /*07a0*/  BSYNC.RECONVERGENT B0 ;  /* 0x0000000000007941 */ /* 0x000fea0003800200 */
.L_x_36:
[----:B------:R-:W0:Y:S02]  /*07b0*/  LDCU.64 UR6, c[0x0][0x388] ;  /* 0x00007100ff0677ac */ /* 0x000e240008000a00 */
[----:B0-----:R-:W-:-:S04]  /*07c0*/  IADD3 R4, P0, PT, R4, UR6, RZ ;  /* 0x0000000604047c10 */ /* 0x001fc8000ff1e0ff */
[----:B------:R-:W-:-:S05]  /*07d0*/  IADD3.X R5, PT, PT, R0, UR7, RZ, P0, !PT ;  /* 0x0000000700057c10 */ /* 0x000fca00087fe4ff */
[----:B------:R-:W-:Y:S01]  /*07e0*/  STG.E.64 desc[UR4][R4.64], R2 ;  /* 0x0000000204007986 */ /* 0x000fe2000c101b04 */
[----:B------:R-:W-:Y:S05]  /*07f0*/  EXIT ;  /* 0x000000000000794d */ /* 0x000fea0003800000 */
        .weak           $__internal_1_$__cuda_sm20_div_rn_f64_full
        .type           $__internal_1_$__cuda_sm20_div_rn_f64_full,@function
        .size           $__internal_1_$__cuda_sm20_div_rn_f64_full,(.L_x_44 - $__internal_1_$__cuda_sm20_div_rn_f64_full)
$__internal_1_$__cuda_sm20_div_rn_f64_full:
[----:B------:R-:W-:Y:S01]  /*0800*/  IMAD.MOV.U32 R3, RZ, RZ, 0x3ff80000 ;  /* 0x3ff80000ff037424 */ /* 0x000fe200078e00ff */
[----:B------:R-:W-:Y:S01]  /*0810*/  MOV R10, 0x1 ;  /* 0x00000001000a7802 */ /* 0x000fe20000000f00 */
[----:B------:R-:W-:Y:S01]  /*0820*/  IMAD.MOV.U32 R2, RZ, RZ, 0x0 ;  /* 0x00000000ff027424 */ /* 0x000fe200078e00ff */
[C---:B------:R-:W-:Y:S01]  /*0830*/  FSETP.GEU.AND P1, PT, |R7|.reuse, 1.469367938527859385e-39, PT ;  /* 0x001000000700780b */ /* 0x040fe20003f2e200 */
[----:B------:R-:W0:Y:S01]  /*0840*/  MUFU.RCP64H R11, R3 ;  /* 0x00000003000b7308 */ /* 0x000e220000001800 */
[----:B------:R-:W-:Y:S01]  /*0850*/  LOP3.LUT R5, R7, 0x7ff00000, RZ, 0xc0, !PT ;  /* 0x7ff0000007057812 */ /* 0x000fe200078ec0ff */
[----:B------:R-:W-:Y:S01]  /*0860*/  IMAD.MOV.U32 R9, RZ, RZ, 0x1ca00000 ;  /* 0x1ca00000ff097424 */ /* 0x000fe200078e00ff */
[----:B------:R-:W-:Y:S01]  /*0870*/  BSSY.RECONVERGENT B1, `(.L_x_38) ;  /* 0x0000044000017945 */ /* 0x000fe20003800200 */
[----:B------:R-:W-:Y:S01]  /*0880*/  IMAD.MOV.U32 R19, RZ, RZ, 0x40100000 ;  /* 0x40100000ff137424 */ /* 0x000fe200078e00ff */
[----:B------:R-:W-:Y:S02]  /*0890*/  ISETP.GE.U32.AND P0, PT, R5, 0x40100000, PT ;  /* 0x401000000500780c */ /* 0x000fe40003f06070 */
[----:B------:R-:W-:Y:S01]  /*08a0*/  MOV R18, R5 ;  /* 0x0000000500127202 */ /* 0x000fe20000000f00 */
[----:B------:R-:W-:Y:S01]  /*08b0*/  VIADD R21, R19, 0xffffffff ;  /* 0xffffffff13157836 */ /* 0x000fe20000000000 */
[----:B------:R-:W-:Y:S01]  /*08c0*/  SEL R9, R9, 0x63400000, !P0 ;  /* 0x6340000009097807 */ /* 0x000fe20004000000 */
[----:B0-----:R-:W-:-:S08]  /*08d0*/  DFMA R12, R10, -R2, 1 ;  /* 0x3ff000000a0c742b */ /* 0x001fd00000000802 */
[----:B------:R-:W-:-:S08]  /*08e0*/  DFMA R12, R12, R12, R12 ;  /* 0x0000000c0c0c722b */ /* 0x000fd0000000000c */
[----:B------:R-:W-:Y:S01]  /*08f0*/  DFMA R14, R10, R12, R10 ;  /* 0x0000000c0a0e722b */ /* 0x000fe2000000000a */
[C-C-:B------:R-:W-:Y:S01]  /*0900*/  @!P1 LOP3.LUT R12, R9.reuse, 0x80000000, R7.reuse, 0xf8, !PT ;  /* 0x80000000090c9812 */ /* 0x140fe200078ef807 */
[----:B------:R-:W-:Y:S01]  /*0910*/  IMAD.MOV.U32 R10, RZ, RZ, R6 ;  /* 0x000000ffff0a7224 */ /* 0x000fe200078e0006 */
[----:B------:R-:W-:Y:S02]  /*0920*/  LOP3.LUT R11, R9, 0x800fffff, R7, 0xf8, !PT ;  /* 0x800fffff090b7812 */ /* 0x000fe400078ef807 */
[----:B------:R-:W-:Y:S01]  /*0930*/  @!P1 LOP3.LUT R13, R12, 0x100000, RZ, 0xfc, !PT ;  /* 0x001000000c0d9812 */ /* 0x000fe200078efcff */
[----:B------:R-:W-:Y:S02]  /*0940*/  @!P1 IMAD.MOV.U32 R12, RZ, RZ, RZ ;  /* 0x000000ffff0c9224 */ /* 0x000fe400078e00ff */
[----:B------:R-:W-:-:S04]  /*0950*/  DFMA R16, R14, -R2, 1 ;  /* 0x3ff000000e10742b */ /* 0x000fc80000000802 */
[----:B------:R-:W-:-:S04]  /*0960*/  @!P1 DFMA R10, R10, 2, -R12 ;  /* 0x400000000a0a982b */ /* 0x000fc8000000080c */
[----:B------:R-:W-:-:S06]  /*0970*/  DFMA R12, R14, R16, R14 ;  /* 0x000000100e0c722b */ /* 0x000fcc000000000e */
[----:B------:R-:W-:Y:S02]  /*0980*/  @!P1 LOP3.LUT R18, R11, 0x7ff00000, RZ, 0xc0, !PT ;  /* 0x7ff000000b129812 */ /* 0x000fe400078ec0ff */
[----:B------:R-:W-:-:S03]  /*0990*/  DMUL R16, R12, R10 ;  /* 0x0000000a0c107228 */ /* 0x000fc60000000000 */
[----:B------:R-:W-:-:S05]  /*09a0*/  VIADD R20, R18, 0xffffffff ;  /* 0xffffffff12147836 */ /* 0x000fca0000000000 */
[----:B------:R-:W-:Y:S01]  /*09b0*/  DFMA R14, R16, -R2, R10 ;  /* 0x80000002100e722b */ /* 0x000fe2000000000a */
[----:B------:R-:W-:-:S04]  /*09c0*/  ISETP.GT.U32.AND P0, PT, R20, 0x7feffffe, PT ;  /* 0x7feffffe1400780c */ /* 0x000fc80003f04070 */
[----:B------:R-:W-:-:S03]  /*09d0*/  ISETP.GT.U32.OR P0, PT, R21, 0x7feffffe, P0 ;  /* 0x7feffffe1500780c */ /* 0x000fc60000704470 */
[----:B------:R-:W-:-:S10]  /*09e0*/  DFMA R12, R12, R14, R16 ;  /* 0x0000000e0c0c722b */ /* 0x000fd40000000010 */
[----:B------:R-:W-:Y:S05]  /*09f0*/  @P0 BRA `(.L_x_39) ;  /* 0x0000000000680947 */ /* 0x000fea0003800000 */
[----:B------:R-:W-:-:S04]  /*0a00*/  MOV R6, 0x40100000 ;  /* 0x4010000000067802 */ /* 0x000fc80000000f00 */
[----:B------:R-:W-:-:S04]  /*0a10*/  VIADDMNMX R5, R5, -R6, 0xb9600000, !PT ;  /* 0xb960000005057446 */ /* 0x000fc80007800906 */
[----:B------:R-:W-:-:S05]  /*0a20*/  VIMNMX R6, PT, PT, R5, 0x46a00000, PT ;  /* 0x46a0000005067848 */ /* 0x000fca0003fe0100 */
[----:B------:R-:W-:Y:S02]  /*0a30*/  IMAD.IADD R9, R6, 0x1, -R9 ;  /* 0x0000000106097824 */ /* 0x000fe400078e0a09 */
[----:B------:R-:W-:Y:S02]  /*0a40*/  IMAD.MOV.U32 R6, RZ, RZ, RZ ;  /* 0x000000ffff067224 */ /* 0x000fe400078e00ff */
[----:B------:R-:W-:-:S06]  /*0a50*/  VIADD R7, R9, 0x7fe00000 ;  /* 0x7fe0000009077836 */ /* 0x000fcc0000000000 */
[----:B------:R-:W-:-:S10]  /*0a60*/  DMUL R14, R12, R6 ;  /* 0x000000060c0e7228 */ /* 0x000fd40000000000 */
[----:B------:R-:W-:-:S13]  /*0a70*/  FSETP.GTU.AND P0, PT, |R15|, 1.469367938527859385e-39, PT ;  /* 0x001000000f00780b */ /* 0x000fda0003f0c200 */
[----:B------:R-:W-:Y:S05]  /*0a80*/  @P0 BRA `(.L_x_40) ;  /* 0x0000000000880947 */ /* 0x000fea0003800000 */
[----:B------:R-:W-:Y:S01]  /*0a90*/  DFMA R2, R12, -R2, R10 ;  /* 0x800000020c02722b */ /* 0x000fe2000000000a */
[----:B------:R-:W-:-:S09]  /*0aa0*/  MOV R6, RZ ;  /* 0x000000ff00067202 */ /* 0x000fd20000000f00 */
[C---:B------:R-:W-:Y:S02]  /*0ab0*/  FSETP.NEU.AND P0, PT, R3.reuse, RZ, PT ;  /* 0x000000ff0300720b */ /* 0x040fe40003f0d000 */
[----:B------:R-:W-:-:S04]  /*0ac0*/  LOP3.LUT R2, R3, 0x40180000, RZ, 0x3c, !PT ;  /* 0x4018000003027812 */ /* 0x000fc800078e3cff */
[----:B------:R-:W-:-:S04]  /*0ad0*/  LOP3.LUT R5, R2, 0x80000000, RZ, 0xc0, !PT ;  /* 0x8000000002057812 */ /* 0x000fc800078ec0ff */
[----:B------:R-:W-:-:S03]  /*0ae0*/  LOP3.LUT R7, R5, R7, RZ, 0xfc, !PT ;  /* 0x0000000705077212 */ /* 0x000fc600078efcff */
[----:B------:R-:W-:Y:S05]  /*0af0*/  @!P0 BRA `(.L_x_40) ;  /* 0x00000000006c8947 */ /* 0x000fea0003800000 */
[----:B------:R-:W-:Y:S01]  /*0b00*/  IMAD.MOV R3, RZ, RZ, -R9 ;  /* 0x000000ffff037224 */ /* 0x000fe200078e0a09 */
[----:B------:R-:W-:Y:S01]  /*0b10*/  DMUL.RP R6, R12, R6 ;  /* 0x000000060c067228 */ /* 0x000fe20000008000 */
[----:B------:R-:W-:Y:S01]  /*0b20*/  IMAD.MOV.U32 R2, RZ, RZ, RZ ;  /* 0x000000ffff027224 */ /* 0x000fe200078e00ff */
[----:B------:R-:W-:-:S05]  /*0b30*/  IADD3 R9, PT, PT, -R9, -0x43300000, RZ ;  /* 0xbcd0000009097810 */ /* 0x000fca0007ffe1ff */
[----:B------:R-:W-:-:S03]  /*0b40*/  DFMA R2, R14, -R2, R12 ;  /* 0x800000020e02722b */ /* 0x000fc6000000000c */
[----:B------:R-:W-:-:S07]  /*0b50*/  LOP3.LUT R5, R7, R5, RZ, 0x3c, !PT ;  /* 0x0000000507057212 */ /* 0x000fce00078e3cff */
[----:B------:R-:W-:-:S04]  /*0b60*/  FSETP.NEU.AND P0, PT, |R3|, R9, PT ;  /* 0x000000090300720b */ /* 0x000fc80003f0d200 */
[----:B------:R-:W-:Y:S02]  /*0b70*/  FSEL R14, R6, R14, !P0 ;  /* 0x0000000e060e7208 */ /* 0x000fe40004000000 */
[----:B------:R-:W-:Y:S01]  /*0b80*/  FSEL R15, R5, R15, !P0 ;  /* 0x0000000f050f7208 */ /* 0x000fe20004000000 */
[----:B------:R-:W-:Y:S06]  /*0b90*/  BRA `(.L_x_40) ;  /* 0x0000000000447947 */ /* 0x000fec0003800000 */
.L_x_39:
[----:B------:R-:W-:-:S14]  /*0ba0*/  DSETP.NAN.AND P0, PT, R6, R6, PT ;  /* 0x000000060600722a */ /* 0x000fdc0003f08000 */
[----:B------:R-:W-:Y:S05]  /*0bb0*/  @P0 BRA `(.L_x_41) ;  /* 0x0000000000340947 */ /* 0x000fea0003800000 */
[----:B------:R-:W-:Y:S01]  /*0bc0*/  ISETP.NE.AND P0, PT, R18, R19, PT ;  /* 0x000000131200720c */ /* 0x000fe20003f05270 */
[----:B------:R-:W-:Y:S01]  /*0bd0*/  IMAD.MOV.U32 R14, RZ, RZ, 0x0 ;  /* 0x00000000ff0e7424 */ /* 0x000fe200078e00ff */
[----:B------:R-:W-:-:S11]  /*0be0*/  MOV R15, 0xfff80000 ;  /* 0xfff80000000f7802 */ /* 0x000fd60000000f00 */
[----:B------:R-:W-:Y:S05]  /*0bf0*/  @!P0 BRA `(.L_x_40) ;  /* 0x00000000002c8947 */ /* 0x000fea0003800000 */
[----:B------:R-:W-:Y:S02]  /*0c00*/  ISETP.NE.AND P0, PT, R18, 0x7ff00000, PT ;  /* 0x7ff000001200780c */ /* 0x000fe40003f05270 */
[----:B------:R-:W-:Y:S02]  /*0c10*/  LOP3.LUT R6, R7, 0x40180000, RZ, 0x3c, !PT ;  /* 0x4018000007067812 */ /* 0x000fe400078e3cff */
[----:B------:R-:W-:Y:S02]  /*0c20*/  ISETP.EQ.OR P0, PT, R19, RZ, !P0 ;  /* 0x000000ff1300720c */ /* 0x000fe40004702670 */
[----:B------:R-:W-:-:S11]  /*0c30*/  LOP3.LUT R15, R6, 0x80000000, RZ, 0xc0, !PT ;  /* 0x80000000060f7812 */ /* 0x000fd600078ec0ff */
[----:B------:R-:W-:Y:S01]  /*0c40*/  @P0 LOP3.LUT R2, R15, 0x7ff00000, RZ, 0xfc, !PT ;  /* 0x7ff000000f020812 */ /* 0x000fe200078efcff */
[----:B------:R-:W-:Y:S02]  /*0c50*/  @!P0 IMAD.MOV.U32 R14, RZ, RZ, RZ ;  /* 0x000000ffff0e8224 */ /* 0x000fe400078e00ff */
[----:B------:R-:W-:Y:S01]  /*0c60*/  @P0 IMAD.MOV.U32 R14, RZ, RZ, RZ ;  /* 0x000000ffff0e0224 */ /* 0x000fe200078e00ff */
[----:B------:R-:W-:Y:S01]  /*0c70*/  @P0 MOV R15, R2 ;  /* 0x00000002000f0202 */ /* 0x000fe20000000f00 */
[----:B------:R-:W-:Y:S06]  /*0c80*/  BRA `(.L_x_40) ;  /* 0x0000000000087947 */ /* 0x000fec0003800000 */
.L_x_41:
[----:B------:R-:W-:Y:S01]  /*0c90*/  LOP3.LUT R15, R7, 0x80000, RZ, 0xfc, !PT ;  /* 0x00080000070f7812 */ /* 0x000fe200078efcff */
[----:B------:R-:W-:-:S07]  /*0ca0*/  IMAD.MOV.U32 R14, RZ, RZ, R6 ;  /* 0x000000ffff0e7224 */ /* 0x000fce00078e0006 */
.L_x_40:
[----:B------:R-:W-:Y:S05]  /*0cb0*/  BSYNC.RECONVERGENT B1 ;  /* 0x0000000000017941 */ /* 0x000fea0003800200 */
.L_x_38:
[----:B------:R-:W-:Y:S01]  /*0cc0*/  IMAD.MOV.U32 R9, RZ, RZ, 0x0 ;  /* 0x00000000ff097424 */ /* 0x000fe200078e00ff */
[----:B------:R-:W-:Y:S01]  /*0cd0*/  MOV R3, R15 ;  /* 0x0000000f00037202 */ /* 0x000fe20000000f00 */
[----:B------:R-:W-:Y:S02]  /*0ce0*/  IMAD.MOV.U32 R2, RZ, RZ, R14 ;  /* 0x000000ffff027224 */ /* 0x000fe400078e000e */
[----:B------:R-:W-:Y:S05]  /*0cf0*/  RET.REL.NODEC R8 `(_Z14jac_calc_b_gpuPdS_mmm) ;  /* 0xfffffff008c07950 */ /* 0x000fea0003c3ffff */
.L_x_42:
        /* <DEDUP_REMOVED lines=16> */
.L_x_44:


//--------------------- .nv.shared.reserved.0     --------------------------
	.section	.nv.shared.reserved.0,"aw",@nobits
	.weak		__nv_reservedSMEM_offset_0_alias
	.size		__nv_reservedSMEM_offset_0_alias, 0, 64
	.other		__nv_reservedSMEM_offset_0_alias,@"STO_CUDA_RESERVED_SHARED STV_DEFAULT"
__nv_reservedSMEM_offset_0_alias:
	.zero		0
	.zero		64


//--------------------- .nv.constant0._Z10calc_a_gpuPdS_mmmmmm --------------------------
	.section	.nv.constant0._Z10calc_a_gpuPdS_mmmmmm,"a",@progbits
	.sectionflags	@""
	.align	4
.nv.constant0._Z10calc_a_gpuPdS_mmmmmm:
	.zero		960


//--------------------- .nv.constant0._Z11calc_a2_gpuPdS_mmmmmm --------------------------
	.section	.nv.constant0._Z11calc_a2_gpuPdS_mmmmmm,"a",@progbits
	.sectionflags	@""
	.align	4
.nv.constant0._Z11calc_a2_gpuPdS_mmmmmm:
	.zero		960


//--------------------- .nv.constant0._Z10init_a_gpuPdiii --------------------------
	.section	.nv.constant0._Z10init_a_gpuPdiii,"a",@progbits
	.sectionflags	@""
	.align	4
.nv.constant0._Z10init_a_gpuPdiii:
	.zero		916


//--------------------- .nv.constant0._Z17max_reduction_gpuPdmm --------------------------
	.section	.nv.constant0._Z17max_reduction_gpuPdmm,"a",@progbits
	.sectionflags	@""
	.align	4
.nv.constant0._Z17max_reduction_gpuPdmm:
	.zero		920


//--------------------- .nv.constant0._Z10calc_c_gpuPdS_S_mmm --------------------------
	.section	.nv.constant0._Z10calc_c_gpuPdS_S_mmm,"a",@progbits
	.sectionflags	@""
	.align	4
.nv.constant0._Z10calc_c_gpuPdS_S_mmm:
	.zero		944


//--------------------- .nv.constant0._Z14jac_calc_b_gpuPdS_mmm --------------------------
	.section	.nv.constant0._Z14jac_calc_b_gpuPdS_mmm,"a",@progbits
	.sectionflags	@""
	.align	4
.nv.constant0._Z14jac_calc_b_gpuPdS_mmm:
	.zero		936


//--------------------- SYMBOLS --------------------------

	.type		.nv.reservedSmem.offset0,@object
	.size		.nv.reservedSmem.offset0,0x4
